def attn_fwd(
    Q,
    K,
    V,
    Out,
    Lse,
    sm_scale,
    stride_qz,
    stride_qh,
    stride_qm,
    stride_qk,
    stride_kz,
    stride_kh,
    stride_kn,
    stride_kk,
    stride_vz,
    stride_vh,
    stride_vn,
    stride_vk,
    stride_oz,
    stride_oh,
    stride_om,
    stride_ok,
    seqlen_q,
    seqlen_k,
    BLOCK_M: tl.constexpr,
    BLOCK_N: tl.constexpr,
    HEAD_DIM: tl.constexpr,
    CAUSAL: tl.constexpr,
):
    start_m = tl.program_id(0)
    off_hz = tl.program_id(1)
    q_off = off_hz * stride_qh
    k_off = off_hz * stride_kh
    v_off = off_hz * stride_vh
    offs_m = start_m * BLOCK_M + tl.arange(0, BLOCK_M)
    offs_d = tl.arange(0, HEAD_DIM)
    offs_n = tl.arange(0, BLOCK_N)
    q_ptrs = Q + q_off + offs_m[:, None] * stride_qm + offs_d[None, :] * stride_qk
    k_ptrs = K + k_off + offs_d[:, None] * stride_kk + offs_n[None, :] * stride_kn
    v_ptrs = V + v_off + offs_n[:, None] * stride_vn + offs_d[None, :] * stride_vk
    m_i = tl.full([BLOCK_M], float("-inf"), dtype=tl.float32)
    l_i = tl.zeros([BLOCK_M], dtype=tl.float32) + 1.0
    acc = tl.zeros([BLOCK_M, HEAD_DIM], dtype=tl.float32)
    q = tl.load(q_ptrs)
    acc, l_i, m_i = _attn_fwd_inner(
        acc,
        l_i,
        m_i,
        q,
        k_ptrs,
        v_ptrs,
        sm_scale,
        stride_kn,
        stride_vn,
        start_m,
        seqlen_k,
        BLOCK_M,
        BLOCK_N,
        HEAD_DIM,
        CAUSAL,
    )
    acc = acc / l_i[:, None]
    lse = m_i + tl.math.log2(l_i) / 1.4426950408889634
    o_ptrs = (
        Out
        + off_hz * stride_oh
        + offs_m[:, None] * stride_om
        + offs_d[None, :] * stride_ok
    )
    tl.store(o_ptrs, acc.to(Out.dtype.element_ty))
    tl.store(Lse + off_hz * seqlen_q + offs_m, lse)

# config = {"BLOCK_M": 32, "BLOCK_N": 128, "HEAD_DIM": 64, "arch": "sm_90", "causal": false, "dtype": "bf16", "num_stages": 4, "num_warps": 4}
# arch = sm_90


// ===== COMPILED SASS (sm_90a) =====

	.target	sm_90a

	.elftype	@"ET_EXEC"


//--------------------- .note.nv.tkinfo           --------------------------
	.section	.note.nv.tkinfo,"",@"SHT_NOTE"
	.sectionflags	@"SHF_NOTE_NV_TKINFO"
	.tkinfo
        /*0018*/ 	.word	0x00000002
        /*0030*/ 	.string	""
        /*0030*/ 	.string	"ptxas"
        /*0030*/ 	.string	"Cuda compilation tools, release 13.0, V13.0.88"
        /*0030*/ 	.string	"Build cuda_13.0.r13.0/compiler.36424714_0"
        /*0030*/ 	.string	"-v  -suppress-debug-info  -lineinfo  -arch sm_90a "



//--------------------- .note.nv.cuinfo           --------------------------
	.section	.note.nv.cuinfo,"",@"SHT_NOTE"
	.sectionflags	@"SHF_NOTE_NV_CUINFO"
        /*0018*/ 	.short	0x0002
        /*001a*/ 	.short	0x005a
        /*001c*/ 	.short	0x0082
	.zero		2


//--------------------- .nv.info                  --------------------------
	.section	.nv.info,"",@"SHT_CUDA_INFO"
	.align	4


	//----- nvinfo : EIATTR_REGCOUNT
	.align		4
        /*0000*/ 	.byte	0x04, 0x2f
        /*0002*/ 	.short	(.L_2 - .L_1)
	.align		4
.L_1:
        /*0004*/ 	.word	index@(attn_fwd)
        /*0008*/ 	.word	0x000000ff


	//----- nvinfo : EIATTR_FRAME_SIZE
	.align		4
.L_2:
        /*000c*/ 	.byte	0x04, 0x11
        /*000e*/ 	.short	(.L_4 - .L_3)
	.align		4
.L_3:
        /*0010*/ 	.word	index@(attn_fwd)
        /*0014*/ 	.word	0x00000228


	//----- nvinfo : EIATTR_MIN_STACK_SIZE
	.align		4
.L_4:
        /*0018*/ 	.byte	0x04, 0x12
        /*001a*/ 	.short	(.L_6 - .L_5)
	.align		4
.L_5:
        /*001c*/ 	.word	index@(attn_fwd)
        /*0020*/ 	.word	0x00000228
.L_6:


//--------------------- .nv.compat                --------------------------
	.section	.nv.compat,"",@"SHT_CUDA_COMPAT_INFO"
	.align	4
        /*0000*/ 	.byte	0x02, 0x09, 0x01, 0x00, 0x02, 0x02, 0x01, 0x00, 0x02, 0x05, 0x05, 0x00, 0x03, 0x07, 0x01, 0x01
        /*0010*/ 	.byte	0x02, 0x03, 0x00, 0x00, 0x02, 0x06, 0x01, 0x00, 0x04, 0x0b, 0x08, 0x00, 0x00, 0x00, 0x00, 0x00
        /*0020*/ 	.byte	0x00, 0x00, 0x00, 0x00


//--------------------- .nv.info.attn_fwd         --------------------------
	.section	.nv.info.attn_fwd,"",@"SHT_CUDA_INFO"
	.sectionflags	@""
	.align	4


	//----- nvinfo : EIATTR_CUDA_API_VERSION
	.align		4
        /*0000*/ 	.byte	0x04, 0x37
        /*0002*/ 	.short	(.L_8 - .L_7)
.L_7:
        /*0004*/ 	.word	0x00000082


	//----- nvinfo : EIATTR_KPARAM_INFO
	.align		4
.L_8:
        /*0008*/ 	.byte	0x04, 0x17
        /*000a*/ 	.short	(.L_10 - .L_9)
.L_9:
        /*000c*/ 	.word	0x00000000
        /*0010*/ 	.short	0x0019
        /*0012*/ 	.short	0x0080
        /*0014*/ 	.byte	0x00, 0xf4, 0x21, 0x00


	//----- nvinfo : EIATTR_KPARAM_INFO
	.align		4
.L_10:
        /*0018*/ 	.byte	0x04, 0x17
        /*001a*/ 	.short	(.L_12 - .L_11)
.L_11:
        /*001c*/ 	.word	0x00000000
        /*0020*/ 	.short	0x0018
        /*0022*/ 	.short	0x0078
        /*0024*/ 	.byte	0x00, 0xf4, 0x21, 0x00


	//----- nvinfo : EIATTR_KPARAM_INFO
	.align		4
.L_12:
        /*0028*/ 	.byte	0x04, 0x17
        /*002a*/ 	.short	(.L_14 - .L_13)
.L_13:
        /*002c*/ 	.word	0x00000000
        /*0030*/ 	.short	0x0017
        /*0032*/ 	.short	0x0070
        /*0034*/ 	.byte	0x00, 0xf0, 0x11, 0x00


	//----- nvinfo : EIATTR_KPARAM_INFO
	.align		4
.L_14:
        /*0038*/ 	.byte	0x04, 0x17
        /*003a*/ 	.short	(.L_16 - .L_15)
.L_15:
        /*003c*/ 	.word	0x00000000
        /*0040*/ 	.short	0x0016
        /*0042*/ 	.short	0x006c
        /*0044*/ 	.byte	0x00, 0xf0, 0x11, 0x00


	//----- nvinfo : EIATTR_KPARAM_INFO
	.align		4
.L_16:
        /*0048*/ 	.byte	0x04, 0x17
        /*004a*/ 	.short	(.L_18 - .L_17)
.L_17:
        /*004c*/ 	.word	0x00000000
        /*0050*/ 	.short	0x0015
        /*0052*/ 	.short	0x0068
        /*0054*/ 	.byte	0x00, 0xf0, 0x11, 0x00


	//----- nvinfo : EIATTR_KPARAM_INFO
	.align		4
.L_18:
        /*0058*/ 	.byte	0x04, 0x17
        /*005a*/ 	.short	(.L_20 - .L_19)
.L_19:
        /*005c*/ 	.word	0x00000000
        /*0060*/ 	.short	0x0014
        /*0062*/ 	.short	0x0064
        /*0064*/ 	.byte	0x00, 0xf0, 0x11, 0x00


	//----- nvinfo : EIATTR_KPARAM_INFO
	.align		4
.L_20:
        /*0068*/ 	.byte	0x04, 0x17
        /*006a*/ 	.short	(.L_22 - .L_21)
.L_21:
        /*006c*/ 	.word	0x00000000
        /*0070*/ 	.short	0x0013
        /*0072*/ 	.short	0x0060
        /*0074*/ 	.byte	0x00, 0xf0, 0x11, 0x00


	//----- nvinfo : EIATTR_KPARAM_INFO
	.align		4
.L_22:
        /*0078*/ 	.byte	0x04, 0x17
        /*007a*/ 	.short	(.L_24 - .L_23)
.L_23:
        /*007c*/ 	.word	0x00000000
        /*0080*/ 	.short	0x0012
        /*0082*/ 	.short	0x005c
        /*0084*/ 	.byte	0x00, 0xf0, 0x11, 0x00


	//----- nvinfo : EIATTR_KPARAM_INFO
	.align		4
.L_24:
        /*0088*/ 	.byte	0x04, 0x17
        /*008a*/ 	.short	(.L_26 - .L_25)
.L_25:
        /*008c*/ 	.word	0x00000000
        /*0090*/ 	.short	0x0011
        /*0092*/ 	.short	0x0058
        /*0094*/ 	.byte	0x00, 0xf0, 0x11, 0x00


	//----- nvinfo : EIATTR_KPARAM_INFO
	.align		4
.L_26:
        /*0098*/ 	.byte	0x04, 0x17
        /*009a*/ 	.short	(.L_28 - .L_27)
.L_27:
        /*009c*/ 	.word	0x00000000
        /*00a0*/ 	.short	0x0010
        /*00a2*/ 	.short	0x0054
        /*00a4*/ 	.byte	0x00, 0xf0, 0x11, 0x00


	//----- nvinfo : EIATTR_KPARAM_INFO
	.align		4
.L_28:
        /*00a8*/ 	.byte	0x04, 0x17
        /*00aa*/ 	.short	(.L_30 - .L_29)
.L_29:
        /*00ac*/ 	.word	0x00000000
        /*00b0*/ 	.short	0x000f
        /*00b2*/ 	.short	0x0050
        /*00b4*/ 	.byte	0x00, 0xf0, 0x11, 0x00


	//----- nvinfo : EIATTR_KPARAM_INFO
	.align		4
.L_30:
        /*00b8*/ 	.byte	0x04, 0x17
        /*00ba*/ 	.short	(.L_32 - .L_31)
.L_31:
        /*00bc*/ 	.word	0x00000000
        /*00c0*/ 	.short	0x000e
        /*00c2*/ 	.short	0x004c
        /*00c4*/ 	.byte	0x00, 0xf0, 0x11, 0x00


	//----- nvinfo : EIATTR_KPARAM_INFO
	.align		4
.L_32:
        /*00c8*/ 	.byte	0x04, 0x17
        /*00ca*/ 	.short	(.L_34 - .L_33)
.L_33:
        /*00cc*/ 	.word	0x00000000
        /*00d0*/ 	.short	0x000d
        /*00d2*/ 	.short	0x0048
        /*00d4*/ 	.byte	0x00, 0xf0, 0x11, 0x00


	//----- nvinfo : EIATTR_KPARAM_INFO
	.align		4
.L_34:
        /*00d8*/ 	.byte	0x04, 0x17
        /*00da*/ 	.short	(.L_36 - .L_35)
.L_35:
        /*00dc*/ 	.word	0x00000000
        /*00e0*/ 	.short	0x000c
        /*00e2*/ 	.short	0x0044
        /*00e4*/ 	.byte	0x00, 0xf0, 0x11, 0x00


	//----- nvinfo : EIATTR_KPARAM_INFO
	.align		4
.L_36:
        /*00e8*/ 	.byte	0x04, 0x17
        /*00ea*/ 	.short	(.L_38 - .L_37)
.L_37:
        /*00ec*/ 	.word	0x00000000
        /*00f0*/ 	.short	0x000b
        /*00f2*/ 	.short	0x0040
        /*00f4*/ 	.byte	0x00, 0xf0, 0x11, 0x00


	//----- nvinfo : EIATTR_KPARAM_INFO
	.align		4
.L_38:
        /*00f8*/ 	.byte	0x04, 0x17
        /*00fa*/ 	.short	(.L_40 - .L_39)
.L_39:
        /*00fc*/ 	.word	0x00000000
        /*0100*/ 	.short	0x000a
        /*0102*/ 	.short	0x003c
        /*0104*/ 	.byte	0x00, 0xf0, 0x11, 0x00


	//----- nvinfo : EIATTR_KPARAM_INFO
	.align		4
.L_40:
        /*0108*/ 	.byte	0x04, 0x17
        /*010a*/ 	.short	(.L_42 - .L_41)
.L_41:
        /*010c*/ 	.word	0x00000000
        /*0110*/ 	.short	0x0009
        /*0112*/ 	.short	0x0038
        /*0114*/ 	.byte	0x00, 0xf0, 0x11, 0x00


	//----- nvinfo : EIATTR_KPARAM_INFO
	.align		4
.L_42:
        /*0118*/ 	.byte	0x04, 0x17
        /*011a*/ 	.short	(.L_44 - .L_43)
.L_43:
        /*011c*/ 	.word	0x00000000
        /*0120*/ 	.short	0x0008
        /*0122*/ 	.short	0x0034
        /*0124*/ 	.byte	0x00, 0xf0, 0x11, 0x00


	//----- nvinfo : EIATTR_KPARAM_INFO
	.align		4
.L_44:
        /*0128*/ 	.byte	0x04, 0x17
        /*012a*/ 	.short	(.L_46 - .L_45)
.L_45:
        /*012c*/ 	.word	0x00000000
        /*0130*/ 	.short	0x0007
        /*0132*/ 	.short	0x0030
        /*0134*/ 	.byte	0x00, 0xf0, 0x11, 0x00


	//----- nvinfo : EIATTR_KPARAM_INFO
	.align		4
.L_46:
        /*0138*/ 	.byte	0x04, 0x17
        /*013a*/ 	.short	(.L_48 - .L_47)
.L_47:
        /*013c*/ 	.word	0x00000000
        /*0140*/ 	.short	0x0006
        /*0142*/ 	.short	0x002c
        /*0144*/ 	.byte	0x00, 0xf0, 0x11, 0x00


	//----- nvinfo : EIATTR_KPARAM_INFO
	.align		4
.L_48:
        /*0148*/ 	.byte	0x04, 0x17
        /*014a*/ 	.short	(.L_50 - .L_49)
.L_49:
        /*014c*/ 	.word	0x00000000
        /*0150*/ 	.short	0x0005
        /*0152*/ 	.short	0x0028
        /*0154*/ 	.byte	0x00, 0xf0, 0x11, 0x00


	//----- nvinfo : EIATTR_KPARAM_INFO
	.align		4
.L_50:
        /*0158*/ 	.byte	0x04, 0x17
        /*015a*/ 	.short	(.L_52 - .L_51)
.L_51:
        /*015c*/ 	.word	0x00000000
        /*0160*/ 	.short	0x0004
        /*0162*/ 	.short	0x0020
        /*0164*/ 	.byte	0x00, 0xf4, 0x21, 0x00


	//----- nvinfo : EIATTR_KPARAM_INFO
	.align		4
.L_52:
        /*0168*/ 	.byte	0x04, 0x17
        /*016a*/ 	.short	(.L_54 - .L_53)
.L_53:
        /*016c*/ 	.word	0x00000000
        /*0170*/ 	.short	0x0003
        /*0172*/ 	.short	0x0018
        /*0174*/ 	.byte	0x00, 0xf4, 0x21, 0x00


	//----- nvinfo : EIATTR_KPARAM_INFO
	.align		4
.L_54:
        /*0178*/ 	.byte	0x04, 0x17
        /*017a*/ 	.short	(.L_56 - .L_55)
.L_55:
        /*017c*/ 	.word	0x00000000
        /*0180*/ 	.short	0x0002
        /*0182*/ 	.short	0x0010
        /*0184*/ 	.byte	0x00, 0xf4, 0x21, 0x00


	//----- nvinfo : EIATTR_KPARAM_INFO
	.align		4
.L_56:
        /*0188*/ 	.byte	0x04, 0x17
        /*018a*/ 	.short	(.L_58 - .L_57)
.L_57:
        /*018c*/ 	.word	0x00000000
        /*0190*/ 	.short	0x0001
        /*0192*/ 	.short	0x0008
        /*0194*/ 	.byte	0x00, 0xf4, 0x21, 0x00


	//----- nvinfo : EIATTR_KPARAM_INFO
	.align		4
.L_58:
        /*0198*/ 	.byte	0x04, 0x17
        /*019a*/ 	.short	(.L_60 - .L_59)
.L_59:
        /*019c*/ 	.word	0x00000000
        /*01a0*/ 	.short	0x0000
        /*01a2*/ 	.short	0x0000
        /*01a4*/ 	.byte	0x00, 0xf4, 0x21, 0x00


	//----- nvinfo : EIATTR_SPARSE_MMA_MASK
	.align		4
.L_60:
        /*01a8*/ 	.byte	0x03, 0x50
        /*01aa*/ 	.short	0x0000


	//----- nvinfo : EIATTR_MAXREG_COUNT
	.align		4
        /*01ac*/ 	.byte	0x03, 0x1b
        /*01ae*/ 	.short	0x00ff


	//----- nvinfo : EIATTR_NUM_BARRIERS
	.align		4
        /*01b0*/ 	.byte	0x02, 0x4c
        /*01b2*/ 	.byte	0x01
	.zero		1


	//----- nvinfo : EIATTR_ANNOTATIONS
	.align		4
        /*01b4*/ 	.byte	0x04, 0x55
        /*01b6*/ 	.short	(.L_62 - .L_61)


	//   ....[0]....
.L_61:
        /*01b8*/ 	.word	0x00000001
        /*01bc*/ 	.byte	0xa0, 0x0a, 0x00, 0x00, 0x01, 0x00, 0x00, 0x00, 0x00, 0x0b, 0x00, 0x00, 0x01, 0x00, 0x00, 0x00
        /* <DEDUP_REMOVED lines=67> */
        /*05fc*/ 	.byte	0x50, 0x32, 0x00, 0x00, 0x01, 0x00, 0x00, 0x00, 0x90, 0x32, 0x00, 0x00


	//----- nvinfo : EIATTR_MERCURY_ISA_VERSION
	.align		4
.L_62:
        /*0608*/ 	.byte	0x03, 0x5f
        /*060a*/ 	.short	0x0101


	//----- nvinfo : EIATTR_COOP_GROUP_MASK_REGIDS
	.align		4
        /*060c*/ 	.byte	0x04, 0x29
        /*060e*/ 	.short	(.L_64 - .L_63)


	//   ....[0]....
.L_63:
        /*0610*/ 	.word	0xffffffff


	//   ....[1]....
        /*0614*/ 	.word	0xffffffff


	//   ....[2]....
        /*0618*/ 	.word	0xffffffff


	//   ....[3]....
        /*061c*/ 	.word	0xffffffff


	//   ....[4]....
        /*0620*/ 	.word	0xffffffff


	//   ....[5]....
        /*0624*/ 	.word	0xffffffff


	//   ....[6]....
        /*0628*/ 	.word	0xffffffff


	//   ....[7]....
        /*062c*/ 	.word	0xffffffff


	//   ....[8]....
        /*0630*/ 	.word	0xffffffff


	//   ....[9]....
        /*0634*/ 	.word	0xffffffff


	//   ....[10]....
        /*0638*/ 	.word	0xffffffff


	//   ....[11]....
        /*063c*/ 	.word	0xffffffff


	//   ....[12]....
        /*0640*/ 	.word	0xffffffff


	//   ....[13]....
        /*0644*/ 	.word	0xffffffff


	//   ....[14]....
        /*0648*/ 	.word	0xffffffff


	//   ....[15]....
        /*064c*/ 	.word	0xffffffff


	//   ....[16]....
        /*0650*/ 	.word	0xffffffff


	//   ....[17]....
        /*0654*/ 	.word	0xffffffff


	//   ....[18]....
        /*0658*/ 	.word	0xffffffff


	//   ....[19]....
        /*065c*/ 	.word	0xffffffff


	//----- nvinfo : EIATTR_COOP_GROUP_INSTR_OFFSETS
	.align		4
.L_64:
        /*0660*/ 	.byte	0x04, 0x28
        /*0662*/ 	.short	(.L_66 - .L_65)


	//   ....[0]....
.L_65:
        /*0664*/ 	.word	0x000041a0


	//   ....[1]....
        /*0668*/ 	.word	0x000041b0


	//   ....[2]....
        /*066c*/ 	.word	0x000041c0


	//   ....[3]....
        /*0670*/ 	.word	0x000041d0


	//   ....[4]....
        /*0674*/ 	.word	0x00004220


	//   ....[5]....
        /*0678*/ 	.word	0x00004230


	//   ....[6]....
        /*067c*/ 	.word	0x00004240


	//   ....[7]....
        /*0680*/ 	.word	0x00004250


	//   ....[8]....
        /*0684*/ 	.word	0x00004390


	//   ....[9]....
        /*0688*/ 	.word	0x000043b0


	//   ....[10]....
        /*068c*/ 	.word	0x00004c30


	//   ....[11]....
        /*0690*/ 	.word	0x00004c40


	//   ....[12]....
        /*0694*/ 	.word	0x00004c50


	//   ....[13]....
        /*0698*/ 	.word	0x00004c60


	//   ....[14]....
        /*069c*/ 	.word	0x00004cb0


	//   ....[15]....
        /*06a0*/ 	.word	0x00004cc0


	//   ....[16]....
        /*06a4*/ 	.word	0x00004cd0


	//   ....[17]....
        /*06a8*/ 	.word	0x00004ce0


	//   ....[18]....
        /*06ac*/ 	.word	0x00004e80


	//   ....[19]....
        /*06b0*/ 	.word	0x00004ea0


	//----- nvinfo : EIATTR_EXIT_INSTR_OFFSETS
	.align		4
.L_66:
        /*06b4*/ 	.byte	0x04, 0x1c
        /*06b6*/ 	.short	(.L_68 - .L_67)


	//   ....[0]....
.L_67:
        /*06b8*/ 	.word	0x00007970


	//   ....[1]....
        /*06bc*/ 	.word	0x000079a0


	//----- nvinfo : EIATTR_REQNTID
	.align		4
.L_68:
        /*06c0*/ 	.byte	0x04, 0x10
        /*06c2*/ 	.short	(.L_70 - .L_69)
.L_69:
        /*06c4*/ 	.word	0x00000080
        /*06c8*/ 	.word	0x00000001
        /*06cc*/ 	.word	0x00000001


	//----- nvinfo : EIATTR_CBANK_PARAM_SIZE
	.align		4
.L_70:
        /*06d0*/ 	.byte	0x03, 0x19
        /*06d2*/ 	.short	0x0088


	//----- nvinfo : EIATTR_PARAM_CBANK
	.align		4
        /*06d4*/ 	.byte	0x04, 0x0a
        /*06d6*/ 	.short	(.L_72 - .L_71)
	.align		4
.L_71:
        /*06d8*/ 	.word	index@(.nv.constant0.attn_fwd)
        /*06dc*/ 	.short	0x0210
        /*06de*/ 	.short	0x0088


	//----- nvinfo : EIATTR_SW_WAR
	.align		4
.L_72:
        /*06e0*/ 	.byte	0x04, 0x36
        /*06e2*/ 	.short	(.L_74 - .L_73)
.L_73:
        /*06e4*/ 	.word	0x00000008
.L_74:


//--------------------- .nv.callgraph             --------------------------
	.section	.nv.callgraph,"",@"SHT_CUDA_CALLGRAPH"
	.align	4
	.sectionentsize	8
	.align		4
        /*0000*/ 	.word	0x00000000
	.align		4
        /*0004*/ 	.word	0xffffffff
	.align		4
        /*0008*/ 	.word	0x00000000
	.align		4
        /*000c*/ 	.word	0xfffffffe
	.align		4
        /*0010*/ 	.word	0x00000000
	.align		4
        /*0014*/ 	.word	0xfffffffd
	.align		4
        /*0018*/ 	.word	0x00000000
	.align		4
        /*001c*/ 	.word	0xfffffffc


//--------------------- .nv.constant4             --------------------------
	.section	.nv.constant4,"a",@progbits
	.align	8
	.align		8
.nv.constant4:
        /*0000*/ 	.dword	_$_str


//--------------------- .text.attn_fwd            --------------------------
	.section	.text.attn_fwd,"ax",@progbits
	.align	128
        .global         attn_fwd
        .type           attn_fwd,@function
        .size           attn_fwd,(.L_x_3 - attn_fwd)
        .other          attn_fwd,@"STO_CUDA_ENTRY STV_DEFAULT"
attn_fwd:
.text.attn_fwd:
[----:B------:R-:W0:Y:S01]  /*0000*/  LDC R1, c[0x0][0x28] ;  /* 0x00000a00ff017b82 */ /* 0x000e220000000800 */
[----:B------:R-:W1:Y:S07]  /*0010*/  S2R R33, SR_TID.X ;  /* 0x0000000000217919 */ /* 0x000e6e0000002100 */
[----:B------:R-:W2:Y:S01]  /*0020*/  S2UR UR7, SR_CTAID.Y ;  /* 0x00000000000779c3 */ /* 0x000ea20000002600 */
[----:B------:R-:W-:Y:S01]  /*0030*/  ULDC.64 UR4, c[0x0][0x240] ;  /* 0x0000900000047ab9 */ /* 0x000fe20000000a00 */
[----:B------:R-:W-:Y:S01]  /*0040*/  ULDC.64 UR10, c[0x0][0x208] ;  /* 0x00008200000a7ab9 */ /* 0x000fe20000000a00 */
[----:B------:R-:W3:Y:S01]  /*0050*/  S2R R3, SR_CTAID.X ;  /* 0x0000000000037919 */ /* 0x000ee20000002500 */
[----:B0-----:R-:W-:-:S04]  /*0060*/  VIADD R1, R1, 0xfffffdd8 ;  /* 0xfffffdd801017836 */ /* 0x001fc80000000000 */
[----:B------:R-:W0:Y:S08]  /*0070*/  LDC R19, c[0x0][0x248] ;  /* 0x00009200ff137b82 */ /* 0x000e300000000800 */
[----:B------:R-:W4:Y:S01]  /*0080*/  LDC.64 R30, c[0x0][0x210] ;  /* 0x00008400ff1e7b82 */ /* 0x000f220000000a00 */
[----:B--2---:R-:W-:-:S04]  /*0090*/  UIMAD UR4, UR7, UR4, URZ ;  /* 0x00000004070472a4 */ /* 0x004fc8000f8e023f */
[----:B------:R-:W-:Y:S01]  /*00a0*/  USHF.L.U32 UR6, UR4, 0x1, URZ ;  /* 0x0000000104067899 */ /* 0x000fe2000800063f */
[----:B-1----:R-:W-:Y:S02]  /*00b0*/  LOP3.LUT R252, R33, 0x1f, RZ, 0xc0, !PT ;  /* 0x0000001f21fc7812 */ /* 0x002fe400078ec0ff */
[----:B------:R-:W-:-:S03]  /*00c0*/  SHF.R.U32.HI R2, RZ, 0x5, R33 ;  /* 0x00000005ff027819 */ /* 0x000fc60000011621 */
[----:B---3--:R-:W-:Y:S01]  /*00d0*/  IMAD R252, R3, 0x20, R252 ;  /* 0x0000002003fc7824 */ /* 0x008fe200078e02fc */
[----:B------:R-:W-:-:S03]  /*00e0*/  SGXT.U32 R2, R2, 0x2 ;  /* 0x000000020202781a */ /* 0x000fc60000000000 */
[----:B------:R-:W-:Y:S01]  /*00f0*/  IMAD R0, R252, UR5, RZ ;  /* 0x00000005fc007c24 */ /* 0x000fe2000f8e02ff */
[----:B------:R-:W-:Y:S01]  /*0100*/  UIMAD.WIDE UR4, UR4, 0x2, URZ ;  /* 0x00000002040478a5 */ /* 0x000fe2000f8e023f */
[----:B0-----:R-:W-:-:S03]  /*0110*/  IMAD R4, R2, R19, RZ ;  /* 0x0000001302047224 */ /* 0x001fc600078e02ff */
[C---:B------:R-:W-:Y:S01]  /*0120*/  SHF.L.U32 R3, R0.reuse, 0x1, RZ ;  /* 0x0000000100037819 */ /* 0x040fe200000006ff */
[----:B------:R-:W-:Y:S02]  /*0130*/  IMAD R5, R19, 0x4, R4 ;  /* 0x0000000413057824 */ /* 0x000fe400078e0204 */
[----:B------:R-:W-:Y:S01]  /*0140*/  IMAD.HI R0, R0, 0x2, RZ ;  /* 0x0000000200007827 */ /* 0x000fe200078e02ff */
[----:B----4-:R-:W-:-:S03]  /*0150*/  IADD3 R29, P0, P1, R3, UR6, R30 ;  /* 0x00000006031d7c10 */ /* 0x010fc6000f91e01e */
[C---:B------:R-:W-:Y:S01]  /*0160*/  IMAD R7, R19.reuse, 0x4, R5 ;  /* 0x0000000413077824 */ /* 0x040fe200078e0205 */
[----:B------:R-:W-:Y:S02]  /*0170*/  IADD3.X R31, R0, UR5, R31, P0, P1 ;  /* 0x00000005001f7c10 */ /* 0x000fe400087e241f */
[C---:B------:R-:W-:Y:S02]  /*0180*/  LEA R2, P0, R4.reuse, R29, 0x1 ;  /* 0x0000001d04027211 */ /* 0x040fe400078008ff */
[----:B------:R-:W-:Y:S02]  /*0190*/  LEA R0, R19, R7, 0x2 ;  /* 0x0000000713007211 */ /* 0x000fe400078e10ff */
[----:B------:R-:W-:Y:S02]  /*01a0*/  LEA.HI.X.SX32 R3, R4, R31, 0x1, P0 ;  /* 0x0000001f04037211 */ /* 0x000fe400000f0eff */
[-C--:B------:R-:W-:Y:S01]  /*01b0*/  LEA R4, P0, R5, R29.reuse, 0x1 ;  /* 0x0000001d05047211 */ /* 0x080fe200078008ff */
[----:B------:R-:W-:Y:S01]  /*01c0*/  IMAD R11, R19, 0x4, R0 ;  /* 0x00000004130b7824 */ /* 0x000fe200078e0200 */
[----:B------:R-:W-:Y:S01]  /*01d0*/  LEA R6, P1, R7, R29, 0x1 ;  /* 0x0000001d07067211 */ /* 0x000fe200078208ff */
[----:B------:R0:W2:Y:S01]  /*01e0*/  LDG.E.U16 R20, desc[UR10][R2.64] ;  /* 0x0000000a02147981 */ /* 0x0000a2000c1e1500 */
[----:B------:R-:W-:Y:S01]  /*01f0*/  LEA.HI.X.SX32 R5, R5, R31, 0x1, P0 ;  /* 0x0000001f05057211 */ /* 0x000fe200000f0eff */
[----:B------:R-:W-:Y:S01]  /*0200*/  IMAD R12, R19, 0x4, R11 ;  /* 0x00000004130c7824 */ /* 0x000fe200078e020b */
[----:B------:R-:W-:-:S02]  /*0210*/  LEA R8, P0, R0, R29, 0x1 ;  /* 0x0000001d00087211 */ /* 0x000fc400078008ff */
[-C--:B------:R-:W-:Y:S01]  /*0220*/  LEA.HI.X.SX32 R7, R7, R31.reuse, 0x1, P1 ;  /* 0x0000001f07077211 */ /* 0x080fe200008f0eff */
[----:B------:R-:W3:Y:S01]  /*0230*/  LDG.E.U16 R21, desc[UR10][R4.64] ;  /* 0x0000000a04157981 */ /* 0x000ee2000c1e1500 */
[----:B------:R-:W-:Y:S02]  /*0240*/  LEA.HI.X.SX32 R9, R0, R31, 0x1, P0 ;  /* 0x0000001f00097211 */ /* 0x000fe400000f0eff */
[C---:B------:R-:W-:Y:S01]  /*0250*/  LEA R0, R19.reuse, R12, 0x2 ;  /* 0x0000000c13007211 */ /* 0x040fe200078e10ff */
[----:B------:R1:W4:Y:S04]  /*0260*/  LDG.E.U16 R22, desc[UR10][R6.64] ;  /* 0x0000000a06167981 */ /* 0x000328000c1e1500 */
[C---:B------:R-:W-:Y:S01]  /*0270*/  IMAD R13, R19.reuse, 0x4, R0 ;  /* 0x00000004130d7824 */ /* 0x040fe200078e0200 */
[C---:B0-----:R-:W-:Y:S01]  /*0280*/  LEA R2, P0, R12.reuse, R29, 0x1 ;  /* 0x0000001d0c027211 */ /* 0x041fe200078008ff */
[----:B------:R0:W5:Y:S02]  /*0290*/  LDG.E.U16 R23, desc[UR10][R8.64] ;  /* 0x0000000a08177981 */ /* 0x000164000c1e1500 */
[----:B------:R-:W-:Y:S01]  /*02a0*/  IMAD R14, R19, 0x4, R13 ;  /* 0x00000004130e7824 */ /* 0x000fe200078e020d */
[----:B------:R-:W-:-:S02]  /*02b0*/  LEA.HI.X.SX32 R3, R12, R31, 0x1, P0 ;  /* 0x0000001f0c037211 */ /* 0x000fc400000f0eff */
[CC--:B-1----:R-:W-:Y:S02]  /*02c0*/  LEA R6, P0, R0.reuse, R29.reuse, 0x1 ;  /* 0x0000001d00067211 */ /* 0x0c2fe400078008ff */
[----:B------:R-:W-:Y:S01]  /*02d0*/  LEA R16, R19, R14, 0x2 ;  /* 0x0000000e13107211 */ /* 0x000fe200078e10ff */
[----:B------:R-:W5:Y:S01]  /*02e0*/  LDG.E.U16 R25, desc[UR10][R2.64] ;  /* 0x0000000a02197981 */ /* 0x000f62000c1e1500 */
[----:B------:R-:W-:Y:S02]  /*02f0*/  LEA R10, P1, R11, R29, 0x1 ;  /* 0x0000001d0b0a7211 */ /* 0x000fe400078208ff */
[-C--:B------:R-:W-:Y:S01]  /*0300*/  LEA.HI.X.SX32 R7, R0, R31.reuse, 0x1, P0 ;  /* 0x0000001f00077211 */ /* 0x080fe200000f0eff */
[----:B------:R-:W-:Y:S01]  /*0310*/  IMAD R0, R19, 0x4, R16 ;  /* 0x0000000413007824 */ /* 0x000fe200078e0210 */
[----:B------:R-:W-:Y:S02]  /*0320*/  LEA.HI.X.SX32 R11, R11, R31, 0x1, P1 ;  /* 0x0000001f0b0b7211 */ /* 0x000fe400008f0eff */
[----:B------:R-:W-:Y:S01]  /*0330*/  LEA R4, P0, R13, R29, 0x1 ;  /* 0x0000001d0d047211 */ /* 0x000fe200078008ff */
[----:B------:R-:W-:Y:S01]  /*0340*/  IMAD R17, R19, 0x4, R0 ;  /* 0x0000000413117824 */ /* 0x000fe200078e0200 */
[----:B------:R-:W3:Y:S02]  /*0350*/  LDG.E.U16 R26, desc[UR10][R6.64] ;  /* 0x0000000a061a7981 */ /* 0x000ee4000c1e1500 */
[----:B------:R-:W-:-:S02]  /*0360*/  LEA.HI.X.SX32 R5, R13, R31, 0x1, P0 ;  /* 0x0000001f0d057211 */ /* 0x000fc400000f0eff */
[----:B------:R1:W5:Y:S01]  /*0370*/  LDG.E.U16 R24, desc[UR10][R10.64] ;  /* 0x0000000a0a187981 */ /* 0x000362000c1e1500 */
[-C--:B0-----:R-:W-:Y:S02]  /*0380*/  LEA R8, P0, R0, R29.reuse, 0x1 ;  /* 0x0000001d00087211 */ /* 0x081fe400078008ff */
[----:B------:R-:W-:Y:S01]  /*0390*/  LEA R12, P1, R14, R29, 0x1 ;  /* 0x0000001d0e0c7211 */ /* 0x000fe200078208ff */
[----:B------:R0:W5:Y:S01]  /*03a0*/  LDG.E.U16 R27, desc[UR10][R4.64] ;  /* 0x0000000a041b7981 */ /* 0x000162000c1e1500 */
[----:B------:R-:W-:Y:S02]  /*03b0*/  LEA.HI.X.SX32 R9, R0, R31, 0x1, P0 ;  /* 0x0000001f00097211 */ /* 0x000fe400000f0eff */
[----:B-1----:R-:W-:-:S03]  /*03c0*/  LEA R11, R19, R17, 0x2 ;  /* 0x00000011130b7211 */ /* 0x002fc600078e10ff */
[----:B------:R-:W5:Y:S01]  /*03d0*/  LDG.E.U16 R8, desc[UR10][R8.64] ;  /* 0x0000000a08087981 */ /* 0x000f62000c1e1500 */
[----:B------:R-:W-:Y:S01]  /*03e0*/  LEA R10, P0, R11, R29, 0x1 ;  /* 0x0000001d0b0a7211 */ /* 0x000fe200078008ff */
[----:B------:R-:W-:-:S03]  /*03f0*/  IMAD R18, R19, 0x4, R11 ;  /* 0x0000000413127824 */ /* 0x000fc600078e020b */
[----:B------:R-:W-:Y:S01]  /*0400*/  LEA.HI.X.SX32 R11, R11, R31, 0x1, P0 ;  /* 0x0000001f0b0b7211 */ /* 0x000fe200000f0eff */
[----:B------:R-:W-:Y:S01]  /*0410*/  IMAD R0, R19, 0x4, R18 ;  /* 0x0000000413007824 */ /* 0x000fe200078e0212 */
[----:B------:R-:W-:Y:S02]  /*0420*/  LEA R2, P0, R16, R29, 0x1 ;  /* 0x0000001d10027211 */ /* 0x000fe400078008ff */
[-C--:B------:R-:W-:Y:S01]  /*0430*/  LEA.HI.X.SX32 R13, R14, R31.reuse, 0x1, P1 ;  /* 0x0000001f0e0d7211 */ /* 0x080fe200008f0eff */
[----:B------:R1:W5:Y:S01]  /*0440*/  LDG.E.U16 R10, desc[UR10][R10.64] ;  /* 0x0000000a0a0a7981 */ /* 0x000362000c1e1500 */
[----:B------:R-:W-:Y:S02]  /*0450*/  LEA.HI.X.SX32 R3, R16, R31, 0x1, P0 ;  /* 0x0000001f10037211 */ /* 0x000fe400000f0eff */
[-C--:B------:R-:W-:Y:S01]  /*0460*/  LEA R14, P1, R0, R29.reuse, 0x1 ;  /* 0x0000001d000e7211 */ /* 0x080fe200078208ff */
[----:B------:R1:W5:Y:S01]  /*0470*/  LDG.E.U16 R28, desc[UR10][R12.64] ;  /* 0x0000000a0c1c7981 */ /* 0x000362000c1e1500 */
[----:B0-----:R-:W-:-:S02]  /*0480*/  LEA R4, P0, R17, R29, 0x1 ;  /* 0x0000001d11047211 */ /* 0x001fc400078008ff */
[----:B------:R-:W-:Y:S01]  /*0490*/  LEA R19, R19, R0, 0x2 ;  /* 0x0000000013137211 */ /* 0x000fe200078e10ff */
[----:B------:R0:W5:Y:S01]  /*04a0*/  LDG.E.U16 R2, desc[UR10][R2.64] ;  /* 0x0000000a02027981 */ /* 0x000162000c1e1500 */
[-C--:B------:R-:W-:Y:S01]  /*04b0*/  LEA.HI.X.SX32 R15, R0, R31.reuse, 0x1, P1 ;  /* 0x0000001f000f7211 */ /* 0x080fe200008f0eff */
[----:B-1----:R-:W1:Y:S01]  /*04c0*/  LDC R11, c[0x0][0x280] ;  /* 0x0000a000ff0b7b82 */ /* 0x002e620000000800 */
[----:B------:R-:W-:Y:S02]  /*04d0*/  LEA.HI.X.SX32 R5, R17, R31, 0x1, P0 ;  /* 0x0000001f11057211 */ /* 0x000fe400000f0eff */
[CC--:B------:R-:W-:Y:S01]  /*04e0*/  LEA R6, P1, R18.reuse, R29.reuse, 0x1 ;  /* 0x0000001d12067211 */ /* 0x0c0fe200078208ff */
[----:B------:R-:W5:Y:S01]  /*04f0*/  LDG.E.U16 R14, desc[UR10][R14.64] ;  /* 0x0000000a0e0e7981 */ /* 0x000f62000c1e1500 */
[C---:B------:R-:W-:Y:S02]  /*0500*/  LEA R12, P0, R19.reuse, R29, 0x1 ;  /* 0x0000001d130c7211 */ /* 0x040fe400078008ff */
[-C--:B------:R-:W-:Y:S01]  /*0510*/  LEA.HI.X.SX32 R7, R18, R31.reuse, 0x1, P1 ;  /* 0x0000001f12077211 */ /* 0x080fe200008f0eff */
[----:B------:R1:W5:Y:S01]  /*0520*/  LDG.E.U16 R16, desc[UR10][R4.64] ;  /* 0x0000000a04107981 */ /* 0x000362000c1e1500 */
[----:B------:R-:W-:-:S03]  /*0530*/  LEA.HI.X.SX32 R13, R19, R31, 0x1, P0 ;  /* 0x0000001f130d7211 */ /* 0x000fc600000f0eff */
[----:B------:R-:W5:Y:S04]  /*0540*/  LDG.E.U16 R6, desc[UR10][R6.64] ;  /* 0x0000000a06067981 */ /* 0x000f68000c1e1500 */
[----:B------:R-:W5:Y:S01]  /*0550*/  LDG.E.U16 R12, desc[UR10][R12.64] ;  /* 0x0000000a0c0c7981 */ /* 0x000f62000c1e1500 */
[----:B------:R-:W1:Y:S01]  /*0560*/  S2UR UR6, SR_CgaCtaId ;  /* 0x00000000000679c3 */ /* 0x000e620000008800 */
[----:B------:R-:W-:Y:S02]  /*0570*/  LOP3.LUT R9, R33, 0x3f, RZ, 0xc0, !PT ;  /* 0x0000003f21097812 */ /* 0x000fe400078ec0ff */
[----:B------:R-:W-:Y:S01]  /*0580*/  SHF.R.S32.HI R0, RZ, 0x6, R33 ;  /* 0x00000006ff007819 */ /* 0x000fe20000011421 */
[----:B------:R-:W-:Y:S02]  /*0590*/  UMOV UR4, 0x400 ;  /* 0x0000040000047882 */ /* 0x000fe40000000000 */
[----:B0-----:R-:W-:Y:S01]  /*05a0*/  IMAD.SHL.U32 R3, R9, 0x2, RZ ;  /* 0x0000000209037824 */ /* 0x001fe200078e00ff */
[----:B------:R-:W-:-:S02]  /*05b0*/  SGXT R0, R0, 0x1 ;  /* 0x000000010000781a */ /* 0x000fc40000000200 */
[----:B-1----:R-:W-:Y:S02]  /*05c0*/  ISETP.GE.AND P0, PT, R11, 0x1, PT ;  /* 0x000000010b00780c */ /* 0x002fe40003f06270 */
[----:B------:R-:W-:-:S04]  /*05d0*/  LOP3.LUT R3, R3, 0x90, R0, 0x78, !PT ;  /* 0x0000009003037812 */ /* 0x000fc800078e7800 */
[----:B------:R-:W-:Y:S01]  /*05e0*/  LOP3.LUT R0, R3, 0x20, RZ, 0x3c, !PT ;  /* 0x0000002003007812 */ /* 0x000fe200078e3cff */
[----:B------:R-:W-:Y:S01]  /*05f0*/  ULEA UR6, UR6, UR4, 0x18 ;  /* 0x0000000406067291 */ /* 0x000fe2000f8ec03f */
[----:B------:R-:W-:Y:S01]  /*0600*/  IMAD.MOV.U32 R178, RZ, RZ, 0x3f800000 ;  /* 0x3f800000ffb27424 */ /* 0x000fe200078e00ff */
[----:B------:R-:W-:Y:S01]  /*0610*/  MOV R84, 0xff800000 ;  /* 0xff80000000547802 */ /* 0x000fe20000000f00 */
[----:B------:R-:W-:Y:S01]  /*0620*/  IMAD.MOV.U32 R85, RZ, RZ, -0x800000 ;  /* 0xff800000ff557424 */ /* 0x000fe200078e00ff */
[----:B------:R-:W-:Y:S01]  /*0630*/  MOV R87, 0xff800000 ;  /* 0xff80000000577802 */ /* 0x000fe20000000f00 */
[----:B------:R-:W-:Y:S01]  /*0640*/  IMAD.MOV.U32 R86, RZ, RZ, -0x800000 ;  /* 0xff800000ff567424 */ /* 0x000fe200078e00ff */
[----:B------:R-:W-:Y:S01]  /*0650*/  CS2R R80, SRZ ;  /* 0x0000000000507805 */ /* 0x000fe2000001ff00 */
[----:B------:R-:W-:Y:S01]  /*0660*/  IMAD.MOV.U32 R4, RZ, RZ, 0x3f800000 ;  /* 0x3f800000ff047424 */ /* 0x000fe200078e00ff */
[----:B------:R-:W-:Y:S01]  /*0670*/  CS2R R82, SRZ ;  /* 0x0000000000527805 */ /* 0x000fe2000001ff00 */
[----:B------:R-:W-:Y:S01]  /*0680*/  IMAD.MOV.U32 R5, RZ, RZ, 0x3f800000 ;  /* 0x3f800000ff057424 */ /* 0x000fe200078e00ff */
[----:B------:R-:W-:-:S02]  /*0690*/  CS2R R76, SRZ ;  /* 0x00000000004c7805 */ /* 0x000fc4000001ff00 */
[----:B------:R-:W-:Y:S02]  /*06a0*/  CS2R R78, SRZ ;  /* 0x00000000004e7805 */ /* 0x000fe4000001ff00 */
[----:B------:R-:W-:Y:S02]  /*06b0*/  CS2R R72, SRZ ;  /* 0x0000000000487805 */ /* 0x000fe4000001ff00 */
[----:B------:R-:W-:Y:S02]  /*06c0*/  CS2R R74, SRZ ;  /* 0x00000000004a7805 */ /* 0x000fe4000001ff00 */
[----:B------:R-:W-:Y:S02]  /*06d0*/  CS2R R68, SRZ ;  /* 0x0000000000447805 */ /* 0x000fe4000001ff00 */
[----:B------:R-:W-:Y:S01]  /*06e0*/  CS2R R70, SRZ ;  /* 0x0000000000467805 */ /* 0x000fe2000001ff00 */
[----:B--2---:R-:W-:Y:S04]  /*06f0*/  STS.U16 [R3+UR6+0x6000], R20 ;  /* 0x0060001403007988 */ /* 0x004fe80008000406 */
[----:B----4-:R-:W-:Y:S04]  /*0700*/  STS.U16 [R3+UR6+0x6200], R22 ;  /* 0x0062001603007988 */ /* 0x010fe80008000406 */
[----:B---3--:R-:W-:Y:S04]  /*0710*/  STS.U16 [R3+UR6+0x6600], R26 ;  /* 0x0066001a03007988 */ /* 0x008fe80008000406 */
[----:B-----5:R-:W-:Y:S04]  /*0720*/  STS.U16 [R3+UR6+0x6400], R24 ;  /* 0x0064001803007988 */ /* 0x020fe80008000406 */
[----:B------:R0:W-:Y:S04]  /*0730*/  STS.U16 [R3+UR6+0x6a00], R8 ;  /* 0x006a000803007988 */ /* 0x0001e80008000406 */
[----:B------:R-:W-:Y:S04]  /*0740*/  STS.U16 [R3+UR6+0x6c00], R10 ;  /* 0x006c000a03007988 */ /* 0x000fe80008000406 */
[----:B------:R-:W-:Y:S01]  /*0750*/  STS.U16 [R3+UR6+0x6800], R28 ;  /* 0x0068001c03007988 */ /* 0x000fe20008000406 */
[----:B0-----:R-:W-:-:S03]  /*0760*/  MOV R8, 0x3f800000 ;  /* 0x3f80000000087802 */ /* 0x001fc60000000f00 */
[----:B------:R-:W-:Y:S04]  /*0770*/  STS.U16 [R3+UR6+0x6e00], R14 ;  /* 0x006e000e03007988 */ /* 0x000fe80008000406 */
[----:B------:R-:W-:Y:S04]  /*0780*/  STS.U16 [R0+UR6+0x6100], R21 ;  /* 0x0061001500007988 */ /* 0x000fe80008000406 */
[----:B------:R-:W-:Y:S04]  /*0790*/  STS.U16 [R0+UR6+0x6300], R23 ;  /* 0x0063001700007988 */ /* 0x000fe80008000406 */
[----:B------:R-:W-:Y:S04]  /*07a0*/  STS.U16 [R0+UR6+0x6500], R25 ;  /* 0x0065001900007988 */ /* 0x000fe80008000406 */
[----:B------:R-:W-:Y:S04]  /*07b0*/  STS.U16 [R0+UR6+0x6700], R27 ;  /* 0x0067001b00007988 */ /* 0x000fe80008000406 */
[----:B------:R-:W-:Y:S04]  /*07c0*/  STS.U16 [R0+UR6+0x6900], R2 ;  /* 0x0069000200007988 */ /* 0x000fe80008000406 */
[----:B------:R-:W-:Y:S04]  /*07d0*/  STS.U16 [R0+UR6+0x6b00], R16 ;  /* 0x006b001000007988 */ /* 0x000fe80008000406 */
[----:B------:R-:W-:Y:S04]  /*07e0*/  STS.U16 [R0+UR6+0x6d00], R6 ;  /* 0x006d000600007988 */ /* 0x000fe80008000406 */
[----:B------:R0:W-:Y:S02]  /*07f0*/  STS.U16 [R0+UR6+0x6f00], R12 ;  /* 0x006f000c00007988 */ /* 0x0001e40008000406 */
[----:B0-----:R-:W-:Y:S01]  /*0800*/  LOP3.LUT R0, R33, 0x7f, RZ, 0xc0, !PT ;  /* 0x0000007f21007812 */ /* 0x001fe200078ec0ff */
[----:B------:R-:W-:Y:S06]  /*0810*/  @!P0 BRA `(.L_x_0) ;  /* 0x0000005800fc8947 */ /* 0x000fec0003800000 */
[----:B------:R-:W0:Y:S01]  /*0820*/  LDC.64 R126, c[0x0][0x250] ;  /* 0x00009400ff7e7b82 */ /* 0x000e220000000a00 */
[----:B------:R-:W-:Y:S01]  /*0830*/  SHF.R.U32.HI R2, RZ, 0x6, R33 ;  /* 0x00000006ff027819 */ /* 0x000fe20000011621 */
[----:B------:R-:W-:Y:S01]  /*0840*/  ULDC UR8, c[0x0][0x258] ;  /* 0x0000960000087ab9 */ /* 0x000fe20000000800 */
[----:B------:R-:W-:Y:S01]  /*0850*/  ULDC.64 UR4, c[0x0][0x260] ;  /* 0x0000980000047ab9 */ /* 0x000fe20000000a00 */
[----:B------:R-:W-:Y:S01]  /*0860*/  IMAD R9, R9, UR8, RZ ;  /* 0x0000000809097c24 */ /* 0x000fe2000f8e02ff */
[----:B------:R-:W-:Y:S01]  /*0870*/  SGXT.U32 R2, R2, 0x1 ;  /* 0x000000010202781a */ /* 0x000fe20000000000 */
[----:B------:R-:W-:Y:S01]  /*0880*/  IMAD R5, R0, UR5, RZ ;  /* 0x0000000500057c24 */ /* 0x000fe2000f8e02ff */
[----:B------:R-:W-:Y:S01]  /*0890*/  ULDC.64 UR12, c[0x0][0x218] ;  /* 0x00008600000c7ab9 */ /* 0x000fe20000000a00 */
[----:B------:R-:W1:Y:S01]  /*08a0*/  LDC.64 R10, c[0x0][0x220] ;  /* 0x00008800ff0a7b82 */ /* 0x000e620000000a00 */
[C---:B------:R-:W-:Y:S01]  /*08b0*/  SHF.L.U32 R3, R9.reuse, 0x1, RZ ;  /* 0x0000000109037819 */ /* 0x040fe200000006ff */
[----:B------:R-:W-:Y:S01]  /*08c0*/  IMAD.HI R9, R9, 0x2, RZ ;  /* 0x0000000209097827 */ /* 0x000fe200078e02ff */
[----:B------:R-:W-:Y:S01]  /*08d0*/  UIMAD UR4, UR7, UR4, URZ ;  /* 0x00000004070472a4 */ /* 0x000fe2000f8e023f */
[----:B------:R-:W-:Y:S01]  /*08e0*/  LOP3.LUT P0, RZ, R33, 0x3, RZ, 0xc0, !PT ;  /* 0x0000000321ff7812 */ /* 0x000fe2000780c0ff */
[----:B------:R-:W-:Y:S01]  /*08f0*/  ULDC UR9, c[0x0][0x238] ;  /* 0x00008e0000097ab9 */ /* 0x000fe20000000800 */
[----:B------:R-:W-:Y:S01]  /*0900*/  IMAD.HI R130, R5, 0x2, RZ ;  /* 0x0000000205827827 */ /* 0x000fe200078e02ff */
[----:B------:R-:W-:Y:S01]  /*0910*/  USHF.L.U32 UR5, UR4, 0x1, URZ ;  /* 0x0000000104057899 */ /* 0x000fe2000800063f */
[----:B------:R-:W2:Y:S01]  /*0920*/  LDC R182, c[0x0][0x268] ;  /* 0x00009a00ffb67b82 */ /* 0x000ea20000000800 */
[----:B------:R-:W-:Y:S01]  /*0930*/  MOV R178, 0x3f800000 ;  /* 0x3f80000000b27802 */ /* 0x000fe20000000f00 */
[----:B0-----:R-:W-:-:S02]  /*0940*/  IMAD R4, R2, R127, RZ ;  /* 0x0000007f02047224 */ /* 0x001fc400078e02ff */
[----:B------:R-:W-:Y:S02]  /*0950*/  IMAD R2, R126, UR7, RZ ;  /* 0x000000077e027c24 */ /* 0x000fe4000f8e02ff */
[C---:B------:R-:W-:Y:S02]  /*0960*/  IMAD R6, R127.reuse, 0x2, R4 ;  /* 0x000000027f067824 */ /* 0x040fe400078e0204 */
[C---:B------:R-:W-:Y:S02]  /*0970*/  IMAD.SHL.U32 R0, R2.reuse, 0x2, RZ ;  /* 0x0000000202007824 */ /* 0x040fe400078e00ff */
[----:B------:R-:W-:Y:S02]  /*0980*/  IMAD R8, R127, 0x2, R6 ;  /* 0x000000027f087824 */ /* 0x000fe400078e0206 */
[----:B------:R-:W-:Y:S01]  /*0990*/  IMAD.HI R2, R2, 0x2, RZ ;  /* 0x0000000202027827 */ /* 0x000fe200078e02ff */
[----:B------:R-:W-:Y:S02]  /*09a0*/  IADD3 R7, P1, P2, R3, UR12, R0 ;  /* 0x0000000c03077c10 */ /* 0x000fe4000fa3e000 */
[----:B------:R-:W-:Y:S01]  /*09b0*/  LEA R12, R127, R8, 0x1 ;  /* 0x000000087f0c7211 */ /* 0x000fe200078e08ff */
[----:B------:R-:W-:Y:S01]  /*09c0*/  IMAD.SHL.U32 R3, R5, 0x2, RZ ;  /* 0x0000000205037824 */ /* 0x000fe200078e00ff */
[----:B------:R-:W-:Y:S01]  /*09d0*/  IADD3.X R9, R9, UR13, R2, P1, P2 ;  /* 0x0000000d09097c10 */ /* 0x000fe20008fe4402 */
[----:B--2---:R-:W-:Y:S01]  /*09e0*/  IMAD.SHL.U32 R19, R182, 0x2, RZ ;  /* 0x00000002b6137824 */ /* 0x004fe200078e00ff */
[-C--:B------:R-:W-:Y:S01]  /*09f0*/  LEA R138, P3, R4, R7.reuse, 0x1 ;  /* 0x00000007048a7211 */ /* 0x080fe200078608ff */
[C---:B------:R-:W-:Y:S01]  /*0a00*/  IMAD R14, R127.reuse, 0x2, R12 ;  /* 0x000000027f0e7824 */ /* 0x040fe200078e020c */
[-C--:B------:R-:W-:Y:S01]  /*0a10*/  LEA R136, P4, R6, R7.reuse, 0x1 ;  /* 0x0000000706887211 */ /* 0x080fe200078808ff */
[----:B------:R-:W-:Y:S01]  /*0a20*/  IMAD R125, R182, 0x4e, RZ ;  /* 0x0000004eb67d7824 */ /* 0x000fe200078e02ff */
[----:B------:R-:W-:Y:S01]  /*0a30*/  LEA R134, P5, R8, R7, 0x1 ;  /* 0x0000000708867211 */ /* 0x000fe200078a08ff */
[C---:B------:R-:W-:Y:S01]  /*0a40*/  IMAD R16, R127.reuse, 0x2, R14 ;  /* 0x000000027f107824 */ /* 0x040fe200078e020e */
[----:B------:R-:W-:Y:S01]  /*0a50*/  LEA.HI.X.SX32 R139, R4, R9, 0x1, P3 ;  /* 0x00000009048b7211 */ /* 0x000fe200018f0eff */
[----:B------:R-:W-:Y:S01]  /*0a60*/  IMAD.SHL.U32 R25, R182, 0x8, RZ ;  /* 0x00000008b6197824 */ /* 0x000fe200078e00ff */
[----:B------:R-:W-:Y:S01]  /*0a70*/  LEA R132, P6, R12, R7, 0x1 ;  /* 0x000000070c847211 */ /* 0x000fe200078c08ff */
[----:B------:R-:W-:Y:S01]  /*0a80*/  IMAD R31, R182, 0x27, RZ ;  /* 0x00000027b61f7824 */ /* 0x000fe200078e02ff */
[C---:B------:R-:W-:Y:S01]  /*0a90*/  LEA R18, R127.reuse, R16, 0x1 ;  /* 0x000000107f127211 */ /* 0x040fe200078e08ff */
[----:B------:R-:W-:Y:S01]  /*0aa0*/  STL.64 [R1+0x220], R138 ;  /* 0x0002208a01007387 */ /* 0x000fe20000100a00 */
[-C--:B------:R-:W-:Y:S01]  /*0ab0*/  LEA.HI.X.SX32 R137, R6, R9.reuse, 0x1, P4 ;  /* 0x0000000906897211 */ /* 0x080fe200020f0eff */
[----:B------:R-:W-:Y:S01]  /*0ac0*/  IMAD R33, R182, 0x28, RZ ;  /* 0x00000028b6217824 */ /* 0x000fe200078e02ff */
[-C--:B------:R-:W-:Y:S01]  /*0ad0*/  LEA.HI.X.SX32 R135, R8, R9.reuse, 0x1, P5 ;  /* 0x0000000908877211 */ /* 0x080fe200028f0eff */
[----:B------:R-:W-:Y:S01]  /*0ae0*/  IMAD R20, R127, 0x2, R18 ;  /* 0x000000027f147824 */ /* 0x000fe200078e0212 */
[----:B------:R-:W-:Y:S01]  /*0af0*/  LEA.HI.X.SX32 R133, R12, R9, 0x1, P6 ;  /* 0x000000090c857211 */ /* 0x000fe200030f0eff */
[----:B------:R0:W-:Y:S01]  /*0b00*/  STL.64 [R1+0x218], R136 ;  /* 0x0002188801007387 */ /* 0x0001e20000100a00 */
[----:B-1----:R-:W-:Y:S01]  /*0b10*/  IADD3 R10, P1, P2, R3, UR5, R10 ;  /* 0x00000005030a7c10 */ /* 0x002fe2000fa3e00a */
[C---:B------:R-:W-:Y:S01]  /*0b20*/  IMAD R22, R127.reuse, 0x2, R20 ;  /* 0x000000027f167824 */ /* 0x040fe200078e0214 */
[----:B------:R-:W-:Y:S01]  /*0b30*/  LEA R4, P6, R20, R7, 0x1 ;  /* 0x0000000714047211 */ /* 0x000fe200078c08ff */
[----:B------:R1:W-:Y:S01]  /*0b40*/  STL.64 [R1+0x210], R134 ;  /* 0x0002108601007387 */ /* 0x0003e20000100a00 */
[----:B------:R-:W-:Y:S01]  /*0b50*/  UIMAD.WIDE UR4, UR4, 0x2, URZ ;  /* 0x00000002040478a5 */ /* 0x000fe2000f8e023f */
[----:B------:R-:W-:Y:S01]  /*0b60*/  IMAD R27, R182, 0x25, RZ ;  /* 0x00000025b61b7824 */ /* 0x000fe200078e02ff */
[C---:B------:R-:W-:Y:S01]  /*0b70*/  LEA R24, R127.reuse, R22, 0x1 ;  /* 0x000000167f187211 */ /* 0x040fe200078e08ff */
[----:B------:R2:W-:Y:S01]  /*0b80*/  STL.64 [R1+0x208], R132 ;  /* 0x0002088401007387 */ /* 0x0005e20000100a00 */
[----:B------:R-:W-:Y:S01]  /*0b90*/  LEA.HI.X.SX32 R5, R20, R9, 0x1, P6 ;  /* 0x0000000914057211 */ /* 0x000fe200030f0eff */
[----:B------:R-:W-:Y:S01]  /*0ba0*/  IMAD R115, R182, 0x54, RZ ;  /* 0x00000054b6737824 */ /* 0x000fe200078e02ff */
[----:B------:R-:W-:Y:S01]  /*0bb0*/  IADD3.X R11, R130, UR5, R11, P1, P2 ;  /* 0x00000005820b7c10 */ /* 0x000fe20008fe440b */
[C---:B------:R-:W-:Y:S01]  /*0bc0*/  IMAD R26, R127.reuse, 0x2, R24 ;  /* 0x000000027f1a7824 */ /* 0x040fe200078e0218 */
[-C--:B0-----:R-:W-:Y:S01]  /*0bd0*/  LEA R136, P3, R14, R7.reuse, 0x1 ;  /* 0x000000070e887211 */ /* 0x081fe200078608ff */
[C---:B------:R-:W-:Y:S01]  /*0be0*/  IMAD R103, R182.reuse, 0x14, RZ ;  /* 0x00000014b6677824 */ /* 0x040fe200078e02ff */
[----:B------:R-:W-:Y:S01]  /*0bf0*/  SHF.L.U32 R23, R182, 0x2, RZ ;  /* 0x00000002b6177819 */ /* 0x000fe200000006ff */
[C---:B------:R-:W-:Y:S01]  /*0c00*/  IMAD R28, R127.reuse, 0x2, R26 ;  /* 0x000000027f1c7824 */ /* 0x040fe200078e021a */
[----:B-1----:R-:W-:Y:S01]  /*0c10*/  LEA R134, P4, R16, R7, 0x1 ;  /* 0x0000000710867211 */ /* 0x002fe200078808ff */
[----:B------:R-:W-:Y:S01]  /*0c20*/  IMAD R37, R182, 0x2a, RZ ;  /* 0x0000002ab6257824 */ /* 0x000fe200078e02ff */
[----:B------:R-:W-:Y:S01]  /*0c30*/  LEA.HI.X.SX32 R137, R14, R9, 0x1, P3 ;  /* 0x000000090e897211 */ /* 0x000fe200018f0eff */
[C---:B------:R-:W-:Y:S01]  /*0c40*/  IMAD R41, R182.reuse, 0x2c, RZ ;  /* 0x0000002cb6297824 */ /* 0x040fe200078e02ff */
[C---:B------:R-:W-:Y:S01]  /*0c50*/  LEA R30, R127.reuse, R28, 0x1 ;  /* 0x0000001c7f1e7211 */ /* 0x040fe200078e08ff */
[----:B------:R-:W-:Y:S01]  /*0c60*/  IMAD R131, R182, 0x44, RZ ;  /* 0x00000044b6837824 */ /* 0x000fe200078e02ff */
[----:B--2---:R-:W-:Y:S01]  /*0c70*/  LEA R132, P5, R18, R7, 0x1 ;  /* 0x0000000712847211 */ /* 0x004fe200078a08ff */
[----:B------:R0:W-:Y:S01]  /*0c80*/  STL.64 [R1+0x200], R136 ;  /* 0x0002008801007387 */ /* 0x0001e20000100a00 */
[----:B------:R-:W-:Y:S01]  /*0c90*/  LEA.HI.X.SX32 R135, R16, R9, 0x1, P4 ;  /* 0x0000000910877211 */ /* 0x000fe200020f0eff */
[C---:B------:R-:W-:Y:S01]  /*0ca0*/  IMAD R32, R127.reuse, 0x2, R30 ;  /* 0x000000027f207824 */ /* 0x040fe200078e021e */
[-C--:B------:R-:W-:Y:S01]  /*0cb0*/  LEA R16, P3, R22, R7.reuse, 0x1 ;  /* 0x0000000716107211 */ /* 0x080fe200078608ff */
[----:B------:R-:W-:Y:S01]  /*0cc0*/  IMAD R119, R182, 0x12, RZ ;  /* 0x00000012b6777824 */ /* 0x000fe200078e02ff */
[----:B------:R-:W-:Y:S01]  /*0cd0*/  LEA R14, P4, R24, R7, 0x1 ;  /* 0x00000007180e7211 */ /* 0x000fe200078808ff */
[C---:B------:R-:W-:Y:S01]  /*0ce0*/  IMAD R34, R127.reuse, 0x2, R32 ;  /* 0x000000027f227824 */ /* 0x040fe200078e0220 */
[-C--:B------:R-:W-:Y:S01]  /*0cf0*/  LEA.HI.X.SX32 R133, R18, R9.reuse, 0x1, P5 ;  /* 0x0000000912857211 */ /* 0x080fe200028f0eff */
[----:B------:R-:W-:Y:S01]  /*0d00*/  STL.64 [R1+0x1f8], R134 ;  /* 0x0001f88601007387 */ /* 0x000fe20000100a00 */
[-C--:B------:R-:W-:Y:S01]  /*0d10*/  LEA.HI.X.SX32 R17, R22, R9.reuse, 0x1, P3 ;  /* 0x0000000916117211 */ /* 0x080fe200018f0eff */
[----:B------:R-:W-:Y:S01]  /*0d20*/  IMAD R89, R182, 0x16, RZ ;  /* 0x00000016b6597824 */ /* 0x000fe200078e02ff */
[C---:B------:R-:W-:Y:S01]  /*0d30*/  LEA R36, R127.reuse, R34, 0x1 ;  /* 0x000000227f247211 */ /* 0x040fe200078e08ff */
[----:B------:R1:W-:Y:S01]  /*0d40*/  STL.64 [R1+0x1f0], R132 ;  /* 0x0001f08401007387 */ /* 0x0003e20000100a00 */
[----:B------:R-:W-:Y:S01]  /*0d50*/  LEA.HI.X.SX32 R15, R24, R9, 0x1, P4 ;  /* 0x00000009180f7211 */ /* 0x000fe200020f0eff */
[----:B0-----:R-:W-:Y:S01]  /*0d60*/  IMAD R137, R182, 0x4a, RZ ;  /* 0x0000004ab6897824 */ /* 0x001fe200078e02ff */
[----:B------:R-:W-:Y:S01]  /*0d70*/  LEA R12, P5, R26, R7, 0x1 ;  /* 0x000000071a0c7211 */ /* 0x000fe200078a08ff */
[C---:B------:R-:W-:Y:S01]  /*0d80*/  IMAD R38, R127.reuse, 0x2, R36 ;  /* 0x000000027f267824 */ /* 0x040fe200078e0224 */
[----:B------:R0:W-:Y:S01]  /*0d90*/  STL.64 [R1+0x1e8], R4 ;  /* 0x0001e80401007387 */ /* 0x0001e20000100a00 */
[C---:B------:R-:W-:Y:S01]  /*0da0*/  LEA RZ, P2, R182.reuse, R10, 0x3 ;  /* 0x0000000ab6ff7211 */ /* 0x040fe200078418ff */
[----:B------:R-:W-:Y:S01]  /*0db0*/  IMAD R45, R182, 0x2e, RZ ;  /* 0x0000002eb62d7824 */ /* 0x000fe200078e02ff */
[----:B------:R-:W-:Y:S01]  /*0dc0*/  LEA.HI.X.SX32 R13, R26, R9, 0x1, P5 ;  /* 0x000000091a0d7211 */ /* 0x000fe200028f0eff */
[----:B------:R-:W-:Y:S01]  /*0dd0*/  IMAD R40, R127, 0x2, R38 ;  /* 0x000000027f287824 */ /* 0x000fe200078e0226 */
[----:B------:R2:W-:Y:S01]  /*0de0*/  STL.64 [R1+0x1e0], R16 ;  /* 0x0001e01001007387 */ /* 0x0005e20000100a00 */
[----:B------:R-:W-:Y:S01]  /*0df0*/  LEA.HI.X.SX32 R23, R23, R11, 0x1, P2 ;  /* 0x0000000b17177211 */ /* 0x000fe200010f0eff */
[C---:B-1----:R-:W-:Y:S01]  /*0e00*/  IMAD R133, R182.reuse, 0x46, RZ ;  /* 0x00000046b6857824 */ /* 0x042fe200078e02ff */
[C---:B------:R-:W-:Y:S01]  /*0e10*/  SHF.L.U32 R81, R182.reuse, 0x4, RZ ;  /* 0x00000004b6517819 */ /* 0x040fe200000006ff */
[----:B------:R1:W-:Y:S01]  /*0e20*/  STL.64 [R1+0x1d8], R14 ;  /* 0x0001d80e01007387 */ /* 0x0003e20000100a00 */
[C---:B------:R-:W-:Y:S01]  /*0e30*/  LEA R42, R127.reuse, R40, 0x1 ;  /* 0x000000287f2a7211 */ /* 0x040fe200078e08ff */
[----:B------:R-:W-:Y:S01]  /*0e40*/  IMAD R135, R182, 0x48, RZ ;  /* 0x00000048b6877824 */ /* 0x000fe200078e02ff */
[-C--:B0-----:R-:W-:Y:S01]  /*0e50*/  LEA R4, P6, R28, R7.reuse, 0x1 ;  /* 0x000000071c047211 */ /* 0x081fe200078c08ff */
[----:B------:R0:W-:Y:S01]  /*0e60*/  STL.64 [R1+0x1d0], R12 ;  /* 0x0001d00c01007387 */ /* 0x0001e20000100a00 */
[----:B------:R-:W-:Y:S01]  /*0e70*/  IMAD R121, R182, 0x9, RZ ;  /* 0x00000009b6797824 */ /* 0x000fe200078e02ff */
[----:B------:R-:W-:Y:S01]  /*0e80*/  MOV R3, 0xff800000 ;  /* 0xff80000000037802 */ /* 0x000fe20000000f00 */
[C---:B------:R-:W-:Y:S01]  /*0e90*/  IMAD R44, R127.reuse, 0x2, R42 ;  /* 0x000000027f2c7824 */ /* 0x040fe200078e022a */
[----:B--2---:R-:W-:Y:S01]  /*0ea0*/  LEA R16, P3, R30, R7, 0x1 ;  /* 0x000000071e107211 */ /* 0x004fe200078608ff */
[----:B------:R-:W-:Y:S01]  /*0eb0*/  IMAD R21, R182, 0x24, RZ ;  /* 0x00000024b6157824 */ /* 0x000fe200078e02ff */
[----:B------:R-:W-:Y:S01]  /*0ec0*/  LEA.HI.X.SX32 R5, R28, R9, 0x1, P6 ;  /* 0x000000091c057211 */ /* 0x000fe200030f0eff */
[C---:B------:R-:W-:Y:S01]  /*0ed0*/  IMAD R46, R127.reuse, 0x2, R44 ;  /* 0x000000027f2e7824 */ /* 0x040fe200078e022c */
[----:B-1----:R-:W-:Y:S01]  /*0ee0*/  LEA R14, P4, R32, R7, 0x1 ;  /* 0x00000007200e7211 */ /* 0x002fe200078808ff */
[----:B------:R-:W-:Y:S01]  /*0ef0*/  IMAD R123, R182, 0x50, RZ ;  /* 0x00000050b67b7824 */ /* 0x000fe200078e02ff */
[-C--:B------:R-:W-:Y:S01]  /*0f00*/  LEA.HI.X.SX32 R17, R30, R9.reuse, 0x1, P3 ;  /* 0x000000091e117211 */ /* 0x080fe200018f0eff */
[----:B------:R1:W-:Y:S01]  /*0f10*/  STL.64 [R1+0x1c8], R4 ;  /* 0x0001c80401007387 */ /* 0x0003e20000100a00 */
[C---:B------:R-:W-:Y:S01]  /*0f20*/  LEA R48, R127.reuse, R46, 0x1 ;  /* 0x0000002e7f307211 */ /* 0x040fe200078e08ff */
[----:B------:R-:W-:Y:S01]  /*0f30*/  IMAD R181, R182, 0x42, RZ ;  /* 0x00000042b6b57824 */ /* 0x000fe200078e02ff */
[----:B------:R-:W-:Y:S01]  /*0f40*/  LEA.HI.X.SX32 R15, R32, R9, 0x1, P4 ;  /* 0x00000009200f7211 */ /* 0x000fe200020f0eff */
[----:B------:R2:W-:Y:S01]  /*0f50*/  STL.64 [R1+0x1c0], R16 ;  /* 0x0001c01001007387 */ /* 0x0005e20000100a00 */
[C---:B0-----:R-:W-:Y:S01]  /*0f60*/  LEA R12, P5, R34.reuse, R7, 0x1 ;  /* 0x00000007220c7211 */ /* 0x041fe200078a08ff */
[----:B------:R-:W-:Y:S01]  /*0f70*/  IMAD R50, R127, 0x2, R48 ;  /* 0x000000027f327824 */ /* 0x000fe200078e0230 */
[----:B------:R-:W-:Y:S01]  /*0f80*/  IADD3 R180, P1, R181, R10, RZ ;  /* 0x0000000ab5b47210 */ /* 0x000fe20007f3e0ff */
[----:B------:R0:W-:Y:S01]  /*0f90*/  STL.64 [R1+0x1b8], R14 ;  /* 0x0001b80e01007387 */ /* 0x0001e20000100a00 */
[----:B------:R-:W-:Y:S01]  /*0fa0*/  LEA.HI.X.SX32 R13, R34, R9, 0x1, P5 ;  /* 0x00000009220d7211 */ /* 0x000fe200028f0eff */
[C---:B------:R-:W-:Y:S01]  /*0fb0*/  IMAD R117, R182.reuse, 0x52, RZ ;  /* 0x00000052b6757824 */ /* 0x040fe200078e02ff */
[C---:B------:R-:W-:Y:S01]  /*0fc0*/  LEA R52, R127.reuse, R50, 0x1 ;  /* 0x000000327f347211 */ /* 0x040fe200078e08ff */
[----:B------:R-:W-:Y:S01]  /*0fd0*/  IMAD R83, R182, 0x17, RZ ;  /* 0x00000017b6537824 */ /* 0x000fe200078e02ff */
[-C--:B-1----:R-:W-:Y:S01]  /*0fe0*/  LEA R4, P6, R36, R7.reuse, 0x1 ;  /* 0x0000000724047211 */ /* 0x082fe200078c08ff */
[----:B------:R1:W-:Y:S01]  /*0ff0*/  STL.64 [R1+0x1b0], R12 ;  /* 0x0001b00c01007387 */ /* 0x0003e20000100a00 */
[----:B------:R-:W-:Y:S01]  /*1000*/  IMAD R129, R182, 0x21, RZ ;  /* 0x00000021b6817824 */ /* 0x000fe200078e02ff */
[----:B--2---:R-:W-:Y:S01]  /*1010*/  LEA R16, P3, R38, R7, 0x1 ;  /* 0x0000000726107211 */ /* 0x004fe200078608ff */
[C---:B------:R-:W-:Y:S01]  /*1020*/  IMAD R54, R127.reuse, 0x2, R52 ;  /* 0x000000027f367824 */ /* 0x040fe200078e0234 */
[----:B------:R-:W-:Y:S01]  /*1030*/  LEA.HI.X.SX32 R5, R36, R9, 0x1, P6 ;  /* 0x0000000924057211 */ /* 0x000fe200030f0eff */
[----:B------:R-:W-:Y:S01]  /*1040*/  IMAD R35, R182, 0x29, RZ ;  /* 0x00000029b6237824 */ /* 0x000fe200078e02ff */
[----:B0-----:R-:W-:Y:S01]  /*1050*/  LEA R14, P4, R40, R7, 0x1 ;  /* 0x00000007280e7211 */ /* 0x001fe200078808ff */
[----:B------:R-:W-:Y:S01]  /*1060*/  IMAD R101, R182, 0x5a, RZ ;  /* 0x0000005ab6657824 */ /* 0x000fe200078e02ff */
[C---:B------:R-:W-:Y:S01]  /*1070*/  LEA R56, R127.reuse, R54, 0x1 ;  /* 0x000000367f387211 */ /* 0x040fe200078e08ff */
[----:B------:R0:W-:Y:S01]  /*1080*/  STL.64 [R1+0x1a8], R4 ;  /* 0x0001a80401007387 */ /* 0x0001e20000100a00 */
[-C--:B------:R-:W-:Y:S01]  /*1090*/  LEA.HI.X.SX32 R17, R38, R9.reuse, 0x1, P3 ;  /* 0x0000000926117211 */ /* 0x080fe200018f0eff */
[----:B------:R-:W-:Y:S01]  /*10a0*/  IMAD R29, R182, 0x26, RZ ;  /* 0x00000026b61d7824 */ /* 0x000fe200078e02ff */
[----:B------:R-:W-:Y:S01]  /*10b0*/  LEA.HI.X.SX32 R15, R40, R9, 0x1, P4 ;  /* 0x00000009280f7211 */ /* 0x000fe200020f0eff */
[----:B------:R-:W-:Y:S01]  /*10c0*/  IMAD R58, R127, 0x2, R56 ;  /* 0x000000027f3a7824 */ /* 0x000fe200078e0238 */
[----:B-1----:R-:W-:Y:S01]  /*10d0*/  LEA R12, P5, R42, R7, 0x1 ;  /* 0x000000072a0c7211 */ /* 0x002fe200078a08ff */
[----:B------:R1:W-:Y:S01]  /*10e0*/  STL.64 [R1+0x1a0], R16 ;  /* 0x0001a01001007387 */ /* 0x0003e20000100a00 */
[C---:B------:R-:W-:Y:S01]  /*10f0*/  IMAD R139, R182.reuse, 0x4c, RZ ;  /* 0x0000004cb68b7824 */ /* 0x040fe200078e02ff */
[----:B------:R-:W-:Y:S01]  /*1100*/  LEA.HI.X.SX32 R181, R129, R11, 0x1, P1 ;  /* 0x0000000b81b57211 */ /* 0x000fe200008f0eff */
[----:B------:R-:W-:Y:S01]  /*1110*/  IMAD R99, R182, 0x5c, RZ ;  /* 0x0000005cb6637824 */ /* 0x000fe200078e02ff */
[C---:B------:R-:W-:Y:S01]  /*1120*/  LEA R60, R127.reuse, R58, 0x1 ;  /* 0x0000003a7f3c7211 */ /* 0x040fe200078e08ff */
[----:B------:R2:W-:Y:S01]  /*1130*/  STL.64 [R1+0x198], R14 ;  /* 0x0001980e01007387 */ /* 0x0005e20000100a00 */
[----:B0-----:R-:W-:Y:S01]  /*1140*/  LEA R4, P6, R44, R7, 0x1 ;  /* 0x000000072c047211 */ /* 0x001fe200078c08ff */
[----:B------:R-:W-:Y:S01]  /*1150*/  IMAD R49, R182, 0x30, RZ ;  /* 0x00000030b6317824 */ /* 0x000fe200078e02ff */
[-C--:B------:R-:W-:Y:S01]  /*1160*/  LEA.HI.X.SX32 R13, R42, R9.reuse, 0x1, P5 ;  /* 0x000000092a0d7211 */ /* 0x080fe200028f0eff */
[C---:B------:R-:W-:Y:S01]  /*1170*/  IMAD R62, R127.reuse, 0x2, R60 ;  /* 0x000000027f3e7824 */ /* 0x040fe200078e023c */
[----:B------:R-:W-:Y:S01]  /*1180*/  LEA.HI.X.SX32 R5, R44, R9, 0x1, P6 ;  /* 0x000000092c057211 */ /* 0x000fe200030f0eff */
[----:B------:R-:W-:Y:S01]  /*1190*/  IMAD R43, R182, 0x2d, RZ ;  /* 0x0000002db62b7824 */ /* 0x000fe200078e02ff */
[----:B-1----:R-:W-:Y:S01]  /*11a0*/  LEA R16, P3, R46, R7, 0x1 ;  /* 0x000000072e107211 */ /* 0x002fe200078608ff */
[----:B------:R0:W-:Y:S01]  /*11b0*/  STL.64 [R1+0x190], R12 ;  /* 0x0001900c01007387 */ /* 0x0001e20000100a00 */
[C---:B------:R-:W-:Y:S01]  /*11c0*/  LEA R64, R127.reuse, R62, 0x1 ;  /* 0x0000003e7f407211 */ /* 0x040fe200078e08ff */
[----:B------:R-:W-:Y:S01]  /*11d0*/  IMAD R113, R182, 0x13, RZ ;  /* 0x00000013b6717824 */ /* 0x000fe200078e02ff */
[----:B------:R-:W-:Y:S01]  /*11e0*/  LEA.HI.X.SX32 R17, R46, R9, 0x1, P3 ;  /* 0x000000092e117211 */ /* 0x000fe200018f0eff */
[----:B------:R1:W-:Y:S01]  /*11f0*/  STL.64 [R1+0x188], R4 ;  /* 0x0001880401007387 */ /* 0x0003e20000100a00 */
[C---:B--2---:R-:W-:Y:S01]  /*1200*/  LEA R14, P4, R48.reuse, R7, 0x1 ;  /* 0x00000007300e7211 */ /* 0x044fe200078808ff */
[----:B------:R-:W-:Y:S01]  /*1210*/  IMAD R66, R127, 0x2, R64 ;  /* 0x000000027f427824 */ /* 0x000fe200078e0240 */
[----:B------:R-:W-:Y:S01]  /*1220*/  IADD3 R28, P1, R139, R10, RZ ;  /* 0x0000000a8b1c7210 */ /* 0x000fe20007f3e0ff */
[----:B------:R2:W-:Y:S01]  /*1230*/  STL.64 [R1+0x180], R16 ;  /* 0x0001801001007387 */ /* 0x0005e20000100a00 */
[----:B------:R-:W-:Y:S01]  /*1240*/  LEA.HI.X.SX32 R15, R48, R9, 0x1, P4 ;  /* 0x00000009300f7211 */ /* 0x000fe200020f0eff */
[C---:B------:R-:W-:Y:S01]  /*1250*/  IMAD R85, R182.reuse, 0x64, RZ ;  /* 0x00000064b6557824 */ /* 0x040fe200078e02ff */
[C---:B------:R-:W-:Y:S01]  /*1260*/  LEA R68, R127.reuse, R66, 0x1 ;  /* 0x000000427f447211 */ /* 0x040fe200078e08ff */
[----:B------:R-:W-:Y:S01]  /*1270*/  IMAD R105, R182, 0xa, RZ ;  /* 0x0000000ab6697824 */ /* 0x000fe200078e02ff */
[-C--:B0-----:R-:W-:Y:S01]  /*1280*/  LEA R12, P5, R50, R7.reuse, 0x1 ;  /* 0x00000007320c7211 */ /* 0x081fe200078a08ff */
[----:B------:R0:W-:Y:S01]  /*1290*/  STL.64 [R1+0x178], R14 ;  /* 0x0001780e01007387 */ /* 0x0001e20000100a00 */
[----:B------:R-:W-:Y:S01]  /*12a0*/  IMAD R53, R182, 0x32, RZ ;  /* 0x00000032b6357824 */ /* 0x000fe200078e02ff */
[----:B-1----:R-:W-:Y:S01]  /*12b0*/  LEA R4, P6, R52, R7, 0x1 ;  /* 0x0000000734047211 */ /* 0x002fe200078c08ff */
[C---:B------:R-:W-:Y:S01]  /*12c0*/  IMAD R70, R127.reuse, 0x2, R68 ;  /* 0x000000027f467824 */ /* 0x040fe200078e0244 */
[----:B------:R-:W-:Y:S01]  /*12d0*/  LEA.HI.X.SX32 R13, R50, R9, 0x1, P5 ;  /* 0x00000009320d7211 */ /* 0x000fe200028f0eff */
[----:B------:R-:W-:Y:S01]  /*12e0*/  IMAD R109, R182, 0x5, RZ ;  /* 0x00000005b66d7824 */ /* 0x000fe200078e02ff */
[----:B--2---:R-:W-:Y:S01]  /*12f0*/  LEA R16, P3, R54, R7, 0x1 ;  /* 0x0000000736107211 */ /* 0x004fe200078608ff */
[----:B------:R-:W-:Y:S01]  /*1300*/  IMAD R97, R182, 0x15, RZ ;  /* 0x00000015b6617824 */ /* 0x000fe200078e02ff */
[C---:B------:R-:W-:Y:S01]  /*1310*/  LEA R72, R127.reuse, R70, 0x1 ;  /* 0x000000467f487211 */ /* 0x040fe200078e08ff */
[----:B------:R1:W-:Y:S01]  /*1320*/  STL.64 [R1+0x170], R12 ;  /* 0x0001700c01007387 */ /* 0x0003e20000100a00 */
[----:B------:R-:W-:Y:S01]  /*1330*/  LEA.HI.X.SX32 R5, R52, R9, 0x1, P6 ;  /* 0x0000000934057211 */ /* 0x000fe200030f0eff */
[----:B------:R-:W-:Y:S01]  /*1340*/  IMAD R57, R182, 0x34, RZ ;  /* 0x00000034b6397824 */ /* 0x000fe200078e02ff */
[----:B0-----:R-:W-:Y:S01]  /*1350*/  LEA R14, P4, R56, R7, 0x1 ;  /* 0x00000007380e7211 */ /* 0x001fe200078808ff */
[C---:B------:R-:W-:Y:S01]  /*1360*/  IMAD R74, R127.reuse, 0x2, R72 ;  /* 0x000000027f4a7824 */ /* 0x040fe200078e0248 */
[-C--:B------:R-:W-:Y:S01]  /*1370*/  LEA.HI.X.SX32 R17, R54, R9.reuse, 0x1, P3 ;  /* 0x0000000936117211 */ /* 0x080fe200018f0eff */
[----:B------:R0:W-:Y:S01]  /*1380*/  STL.64 [R1+0x168], R4 ;  /* 0x0001680401007387 */ /* 0x0001e20000100a00 */
[----:B------:R-:W-:Y:S01]  /*1390*/  LEA.HI.X.SX32 R15, R56, R9, 0x1, P4 ;  /* 0x00000009380f7211 */ /* 0x000fe200020f0eff */
[C---:B------:R-:W-:Y:S01]  /*13a0*/  IMAD R54, R182.reuse, 0x6, RZ ;  /* 0x00000006b6367824 */ /* 0x040fe200078e02ff */
[C---:B------:R-:W-:Y:S01]  /*13b0*/  LEA R76, R127.reuse, R74, 0x1 ;  /* 0x0000004a7f4c7211 */ /* 0x040fe200078e08ff */
[----:B------:R2:W-:Y:S01]  /*13c0*/  STL.64 [R1+0x160], R16 ;  /* 0x0001601001007387 */ /* 0x0005e20000100a00 */
[----:B------:R-:W-:Y:S01]  /*13d0*/  IMAD R56, R182, 0xc, RZ ;  /* 0x0000000cb6387824 */ /* 0x000fe200078e02ff */
[----:B-1----:R-:W-:Y:S01]  /*13e0*/  LEA R12, P5, R58, R7, 0x1 ;  /* 0x000000073a0c7211 */ /* 0x002fe200078a08ff */
[----:B------:R-:W-:Y:S01]  /*13f0*/  IMAD R111, R182, 0x56, RZ ;  /* 0x00000056b66f7824 */ /* 0x000fe200078e02ff */
[----:B------:R1:W-:Y:S01]  /*1400*/  STL.64 [R1+0x158], R14 ;  /* 0x0001580e01007387 */ /* 0x0003e20000100a00 */
[C---:B------:R-:W-:Y:S01]  /*1410*/  IMAD R78, R127.reuse, 0x2, R76 ;  /* 0x000000027f4e7824 */ /* 0x040fe200078e024c */
[----:B------:R-:W-:Y:S01]  /*1420*/  LEA.HI.X.SX32 R13, R58, R9, 0x1, P5 ;  /* 0x000000093a0d7211 */ /* 0x000fe200028f0eff */
[----:B------:R-:W-:Y:S01]  /*1430*/  IMAD R107, R182, 0x58, RZ ;  /* 0x00000058b66b7824 */ /* 0x000fe200078e02ff */
[-C--:B0-----:R-:W-:Y:S01]  /*1440*/  LEA R4, P6, R60, R7.reuse, 0x1 ;  /* 0x000000073c047211 */ /* 0x081fe200078c08ff */
[----:B------:R-:W-:Y:S01]  /*1450*/  IMAD R65, R182, 0x1a, RZ ;  /* 0x0000001ab6417824 */ /* 0x000fe200078e02ff */
[C---:B------:R-:W-:Y:S01]  /*1460*/  LEA R80, R127.reuse, R78, 0x1 ;  /* 0x0000004e7f507211 */ /* 0x040fe200078e08ff */
[----:B------:R0:W-:Y:S01]  /*1470*/  STL.64 [R1+0x150], R12 ;  /* 0x0001500c01007387 */ /* 0x0001e20000100a00 */
        /* <DEDUP_REMOVED lines=13> */
[C---:B------:R-:W-:Y:S01]  /*1550*/  IMAD R86, R127.reuse, 0x2, R84 ;  /* 0x000000027f567824 */ /* 0x040fe200078e0254 */
[----:B------:R-:W-:Y:S01]  /*1560*/  UMOV UR4, URZ ;  /* 0x0000003f00047c82 */ /* 0x000fe20008000000 */
        /* <DEDUP_REMOVED lines=22> */
[----:B------:R-:W-:-:S02]  /*16d0*/  IMAD R47, R182, 0x2f, RZ ;  /* 0x0000002fb62f7824 */ /* 0x000fc400078e02ff */
[C---:B------:R-:W-:Y:S01]  /*16e0*/  LEA R96, R127.reuse, R94, 0x1 ;  /* 0x0000005e7f607211 */ /* 0x040fe200078e08ff */
[----:B------:R2:W-:Y:S01]  /*16f0*/  STL.64 [R1+0x118], R14 ;  /* 0x0001180e01007387 */ /* 0x0005e20000100a00 */
[----:B------:R-:W-:Y:S01]  /*1700*/  LEA.HI.X.SX32 R13, R74, R9, 0x1, P5 ;  /* 0x000000094a0d7211 */ /* 0x000fe200028f0eff */
[----:B------:R-:W-:Y:S01]  /*1710*/  IMAD R74, R182, 0x18, RZ ;  /* 0x00000018b64a7824 */ /* 0x000fe200078e02ff */
[C---:B0-----:R-:W-:Y:S01]  /*1720*/  LEA R4, P6, R76.reuse, R7, 0x1 ;  /* 0x000000074c047211 */ /* 0x041fe200078c08ff */
[C---:B------:R-:W-:Y:S02]  /*1730*/  IMAD R98, R127.reuse, 0x2, R96 ;  /* 0x000000027f627824 */ /* 0x040fe400078e0260 */
[----:B------:R0:W-:Y:S01]  /*1740*/  STL.64 [R1+0x110], R12 ;  /* 0x0001100c01007387 */ /* 0x0001e20000100a00 */
[----:B------:R-:W-:Y:S01]  /*1750*/  LEA.HI.X.SX32 R5, R76, R9, 0x1, P6 ;  /* 0x000000094c057211 */ /* 0x000fe200030f0eff */
[C---:B------:R-:W-:Y:S01]  /*1760*/  IMAD R76, R182.reuse, 0x66, RZ ;  /* 0x00000066b64c7824 */ /* 0x040fe200078e02ff */
[C---:B------:R-:W-:Y:S01]  /*1770*/  LEA R100, R127.reuse, R98, 0x1 ;  /* 0x000000627f647211 */ /* 0x040fe200078e08ff */
[----:B------:R-:W-:Y:S01]  /*1780*/  IMAD R51, R182, 0x31, RZ ;  /* 0x00000031b6337824 */ /* 0x000fe200078e02ff */
[-C--:B-1----:R-:W-:Y:S01]  /*1790*/  LEA R16, P3, R78, R7.reuse, 0x1 ;  /* 0x000000074e107211 */ /* 0x082fe200078608ff */
[----:B------:R1:W-:Y:S01]  /*17a0*/  STL.64 [R1+0x108], R4 ;  /* 0x0001080401007387 */ /* 0x0003e20000100a00 */
[----:B--2---:R-:W-:Y:S01]  /*17b0*/  LEA R14, P4, R80, R7, 0x1 ;  /* 0x00000007500e7211 */ /* 0x004fe200078808ff */
[C---:B------:R-:W-:Y:S01]  /*17c0*/  IMAD R102, R127.reuse, 0x2, R100 ;  /* 0x000000027f667824 */ /* 0x040fe200078e0264 */
[-C--:B------:R-:W-:Y:S01]  /*17d0*/  LEA.HI.X.SX32 R17, R78, R9.reuse, 0x1, P3 ;  /* 0x000000094e117211 */ /* 0x080fe200018f0eff */
[----:B------:R-:W-:Y:S01]  /*17e0*/  IMAD R78, R182, 0x3, RZ ;  /* 0x00000003b64e7824 */ /* 0x000fe200078e02ff */
[----:B------:R-:W-:Y:S01]  /*17f0*/  LEA.HI.X.SX32 R15, R80, R9, 0x1, P4 ;  /* 0x00000009500f7211 */ /* 0x000fe200020f0eff */
[----:B------:R-:W-:Y:S01]  /*1800*/  IMAD R22, R182, 0x37, RZ ;  /* 0x00000037b6167824 */ /* 0x000fe200078e02ff */
[----:B------:R-:W-:Y:S01]  /*1810*/  LEA R104, R127, R102, 0x1 ;  /* 0x000000667f687211 */ /* 0x000fe200078e08ff */
[----:B------:R2:W-:Y:S01]  /*1820*/  STL.64 [R1+0x100], R16 ;  /* 0x0001001001007387 */ /* 0x0005e20000100a00 */
[----:B0-----:R-:W-:Y:S01]  /*1830*/  LEA R12, P5, R82, R7, 0x1 ;  /* 0x00000007520c7211 */ /* 0x001fe200078a08ff */
[----:B------:R-:W-:-:S02]  /*1840*/  IMAD R58, R182, 0x6a, RZ ;  /* 0x0000006ab63a7824 */ /* 0x000fc400078e02ff */
[C---:B------:R-:W-:Y:S01]  /*1850*/  IMAD R106, R127.reuse, 0x2, R104 ;  /* 0x000000027f6a7824 */ /* 0x040fe200078e0268 */
[----:B-1----:R-:W-:Y:S01]  /*1860*/  LEA R4, P6, R84, R7, 0x1 ;  /* 0x0000000754047211 */ /* 0x002fe200078c08ff */
[----:B------:R0:W-:Y:S01]  /*1870*/  STL.64 [R1+0xf8], R14 ;  /* 0x0000f80e01007387 */ /* 0x0001e20000100a00 */
[-C--:B------:R-:W-:Y:S01]  /*1880*/  LEA.HI.X.SX32 R13, R82, R9.reuse, 0x1, P5 ;  /* 0x00000009520d7211 */ /* 0x080fe200028f0eff */
[C---:B------:R-:W-:Y:S01]  /*1890*/  IMAD R60, R182.reuse, 0x6c, RZ ;  /* 0x0000006cb63c7824 */ /* 0x040fe200078e02ff */
[C---:B------:R-:W-:Y:S01]  /*18a0*/  LEA R108, R127.reuse, R106, 0x1 ;  /* 0x0000006a7f6c7211 */ /* 0x040fe200078e08ff */
[----:B------:R-:W-:Y:S01]  /*18b0*/  IMAD R72, R182, 0x19, RZ ;  /* 0x00000019b6487824 */ /* 0x000fe200078e02ff */
[----:B------:R-:W-:Y:S01]  /*18c0*/  LEA.HI.X.SX32 R5, R84, R9, 0x1, P6 ;  /* 0x0000000954057211 */ /* 0x000fe200030f0eff */
[----:B------:R1:W-:Y:S01]  /*18d0*/  STL.64 [R1+0xf0], R12 ;  /* 0x0000f00c01007387 */ /* 0x0003e20000100a00 */
[----:B--2---:R-:W-:Y:S01]  /*18e0*/  LEA R16, P3, R86, R7, 0x1 ;  /* 0x0000000756107211 */ /* 0x004fe200078608ff */
[----:B------:R-:W-:-:S02]  /*18f0*/  IMAD R110, R127, 0x2, R108 ;  /* 0x000000027f6e7824 */ /* 0x000fc400078e026c */
[----:B------:R2:W-:Y:S01]  /*1900*/  STL.64 [R1+0xe8], R4 ;  /* 0x0000e80401007387 */ /* 0x0005e20000100a00 */
[----:B------:R-:W-:Y:S01]  /*1910*/  LEA.HI.X.SX32 R17, R86, R9, 0x1, P3 ;  /* 0x0000000956117211 */ /* 0x000fe200018f0eff */
[----:B------:R-:W-:Y:S01]  /*1920*/  IMAD R59, R182, 0x35, RZ ;  /* 0x00000035b63b7824 */ /* 0x000fe200078e02ff */
[----:B0-----:R-:W-:Y:S01]  /*1930*/  LEA R14, P4, R88, R7, 0x1 ;  /* 0x00000007580e7211 */ /* 0x001fe200078808ff */
[----:B------:R-:W-:Y:S01]  /*1940*/  IMAD R75, R182, 0x68, RZ ;  /* 0x00000068b64b7824 */ /* 0x000fe200078e02ff */
[C---:B------:R-:W-:Y:S01]  /*1950*/  LEA R112, R127.reuse, R110, 0x1 ;  /* 0x0000006e7f707211 */ /* 0x040fe200078e08ff */
[----:B------:R0:W-:Y:S01]  /*1960*/  STL.64 [R1+0xe0], R16 ;  /* 0x0000e01001007387 */ /* 0x0001e20000100a00 */
[----:B------:R-:W-:Y:S01]  /*1970*/  LEA.HI.X.SX32 R15, R88, R9, 0x1, P4 ;  /* 0x00000009580f7211 */ /* 0x000fe200020f0eff */
[----:B------:R-:W-:Y:S01]  /*1980*/  IMAD R168, R182, 0x74, RZ ;  /* 0x00000074b6a87824 */ /* 0x000fe200078e02ff */
[-C--:B-1----:R-:W-:Y:S01]  /*1990*/  LEA R12, P5, R90, R7.reuse, 0x1 ;  /* 0x000000075a0c7211 */ /* 0x082fe200078a08ff */
[C---:B------:R-:W-:Y:S01]  /*19a0*/  IMAD R114, R127.reuse, 0x2, R112 ;  /* 0x000000027f727824 */ /* 0x040fe200078e0270 */
[----:B--2---:R-:W-:Y:S01]  /*19b0*/  LEA R4, P6, R92, R7, 0x1 ;  /* 0x000000075c047211 */ /* 0x004fe200078c08ff */
[----:B------:R1:W-:Y:S01]  /*19c0*/  STL.64 [R1+0xd8], R14 ;  /* 0x0000d80e01007387 */ /* 0x0003e20000100a00 */
[-C--:B------:R-:W-:Y:S01]  /*19d0*/  LEA.HI.X.SX32 R13, R90, R9.reuse, 0x1, P5 ;  /* 0x000000095a0d7211 */ /* 0x080fe200028f0eff */
[----:B------:R-:W-:Y:S01]  /*19e0*/  IMAD R18, R182, 0x7, RZ ;  /* 0x00000007b6127824 */ /* 0x000fe200078e02ff */
[----:B------:R-:W-:Y:S01]  /*19f0*/  LEA.HI.X.SX32 R5, R92, R9, 0x1, P6 ;  /* 0x000000095c057211 */ /* 0x000fe200030f0eff */
[----:B------:R-:W-:Y:S01]  /*1a00*/  IMAD R64, R182, 0xd, RZ ;  /* 0x0000000db6407824 */ /* 0x000fe200078e02ff */
[----:B0-----:R-:W-:Y:S01]  /*1a10*/  LEA R16, P3, R94, R7, 0x1 ;  /* 0x000000075e107211 */ /* 0x001fe200078608ff */
[----:B------:R0:W-:Y:S01]  /*1a20*/  STL.64 [R1+0xd0], R12 ;  /* 0x0000d00c01007387 */ /* 0x0001e20000100a00 */
[C---:B------:R-:W-:Y:S01]  /*1a30*/  LEA R116, R127.reuse, R114, 0x1 ;  /* 0x000000727f747211 */ /* 0x040fe200078e08ff */
[----:B------:R-:W-:Y:S01]  /*1a40*/  IMAD R68, R182, 0x1d, RZ ;  /* 0x0000001db6447824 */ /* 0x000fe200078e02ff */
[----:B------:R-:W-:Y:S01]  /*1a50*/  LEA.HI.X.SX32 R17, R94, R9, 0x1, P3 ;  /* 0x000000095e117211 */ /* 0x000fe200018f0eff */
[----:B------:R2:W-:Y:S01]  /*1a60*/  STL.64 [R1+0xc8], R4 ;  /* 0x0000c80401007387 */ /* 0x0005e20000100a00 */
[----:B------:R-:W-:Y:S01]  /*1a70*/  IMAD R170, R182, 0x76, RZ ;  /* 0x00000076b6aa7824 */ /* 0x000fe200078e02ff */
[----:B-1----:R-:W-:Y:S01]  /*1a80*/  LEA R14, P4, R96, R7, 0x1 ;  /* 0x00000007600e7211 */ /* 0x002fe200078808ff */
[C---:B------:R-:W-:Y:S01]  /*1a90*/  IMAD R118, R127.reuse, 0x2, R116 ;  /* 0x000000027f767824 */ /* 0x040fe200078e0274 */
[----:B------:R1:W-:Y:S01]  /*1aa0*/  STL.64 [R1+0xc0], R16 ;  /* 0x0000c01001007387 */ /* 0x0003e20000100a00 */
[----:B------:R-:W-:Y:S01]  /*1ab0*/  IMAD R67, R182, 0x70, RZ ;  /* 0x00000070b6437824 */ /* 0x000fe200078e02ff */
        /* <DEDUP_REMOVED lines=14> */
[----:B------:R-:W-:Y:S01]  /*1ba0*/  LEA.HI.X.SX32 R17, R102, R9, 0x1, P3 ;  /* 0x0000000966117211 */ /* 0x000fe200018f0eff */
[----:B------:R-:W-:Y:S01]  /*1bb0*/  IMAD R70, R182, 0xf, RZ ;  /* 0x0000000fb6467824 */ /* 0x000fe200078e02ff */
[----:B------:R-:W-:Y:S01]  /*1bc0*/  LEA R124, R127, R122, 0x1 ;  /* 0x0000007a7f7c7211 */ /* 0x000fe200078e08ff */
[----:B------:R2:W-:Y:S01]  /*1bd0*/  STL.64 [R1+0xa8], R4 ;  /* 0x0000a80401007387 */ /* 0x0005e20000100a00 */
[----:B0-----:R-:W-:Y:S01]  /*1be0*/  LEA R14, P4, R104, R7, 0x1 ;  /* 0x00000007680e7211 */ /* 0x001fe200078808ff */
[----:B------:R-:W-:-:S02]  /*1bf0*/  IMAD R174, R182, 0x7a, RZ ;  /* 0x0000007ab6ae7824 */ /* 0x000fc400078e02ff */
[----:B------:R0:W-:Y:S01]  /*1c00*/  STL.64 [R1+0xa0], R16 ;  /* 0x0000a01001007387 */ /* 0x0001e20000100a00 */
[----:B------:R-:W-:Y:S01]  /*1c10*/  LEA.HI.X.SX32 R15, R104, R9, 0x1, P4 ;  /* 0x00000009680f7211 */ /* 0x000fe200020f0eff */
[C---:B------:R-:W-:Y:S01]  /*1c20*/  IMAD R126, R127.reuse, 0x2, R124 ;  /* 0x000000027f7e7824 */ /* 0x040fe200078e027c */
[-C--:B-1----:R-:W-:Y:S01]  /*1c30*/  LEA R12, P5, R106, R7.reuse, 0x1 ;  /* 0x000000076a0c7211 */ /* 0x082fe200078a08ff */
[C---:B------:R-:W-:Y:S02]  /*1c40*/  IMAD R8, R182.reuse, 0x3e, RZ ;  /* 0x0000003eb6087824 */ /* 0x040fe400078e02ff */
[----:B------:R1:W-:Y:S01]  /*1c50*/  STL.64 [R1+0x98], R14 ;  /* 0x0000980e01007387 */ /* 0x0003e20000100a00 */
[C---:B------:R-:W-:Y:S01]  /*1c60*/  LEA R128, R127.reuse, R126, 0x1 ;  /* 0x0000007e7f807211 */ /* 0x040fe200078e08ff */
[----:B------:R-:W-:Y:S01]  /*1c70*/  IMAD R176, R182, 0x7c, RZ ;  /* 0x0000007cb6b07824 */ /* 0x000fe200078e02ff */
[----:B--2---:R-:W-:Y:S01]  /*1c80*/  LEA R4, P6, R108, R7, 0x1 ;  /* 0x000000076c047211 */ /* 0x004fe200078c08ff */
[----:B------:R-:W-:Y:S01]  /*1c90*/  IMAD R71, R182, 0x7e, RZ ;  /* 0x0000007eb6477824 */ /* 0x000fe200078e02ff */
[----:B------:R-:W-:Y:S01]  /*1ca0*/  LEA.HI.X.SX32 R13, R106, R9, 0x1, P5 ;  /* 0x000000096a0d7211 */ /* 0x000fe200028f0eff */
[----:B------:R-:W-:Y:S01]  /*1cb0*/  IMAD R77, R182, 0x3d, RZ ;  /* 0x0000003db64d7824 */ /* 0x000fe200078e02ff */
[----:B0-----:R-:W-:Y:S01]  /*1cc0*/  LEA R16, P3, R110, R7, 0x1 ;  /* 0x000000076e107211 */ /* 0x001fe200078608ff */
[----:B------:R-:W-:Y:S01]  /*1cd0*/  IMAD R80, R182, 0x1f, RZ ;  /* 0x0000001fb6507824 */ /* 0x000fe200078e02ff */
[-C--:B------:R-:W-:Y:S01]  /*1ce0*/  LEA.HI.X.SX32 R5, R108, R9.reuse, 0x1, P6 ;  /* 0x000000096c057211 */ /* 0x080fe200030f0eff */
[----:B------:R0:W-:Y:S01]  /*1cf0*/  STL.64 [R1+0x90], R12 ;  /* 0x0000900c01007387 */ /* 0x0001e20000100a00 */
[----:B------:R-:W-:Y:S01]  /*1d00*/  LEA.HI.X.SX32 R17, R110, R9, 0x1, P3 ;  /* 0x000000096e117211 */ /* 0x000fe200018f0eff */
[----:B------:R-:W-:Y:S01]  /*1d10*/  IMAD.SHL.U32 R79, R182, 0x20, RZ ;  /* 0x00000020b64f7824 */ /* 0x000fe200078e00ff */
[----:B-1----:R-:W-:Y:S01]  /*1d20*/  LEA R14, P4, R112, R7, 0x1 ;  /* 0x00000007700e7211 */ /* 0x002fe200078808ff */
[----:B------:R1:W-:Y:S01]  /*1d30*/  STL.64 [R1+0x88], R4 ;  /* 0x0000880401007387 */ /* 0x0003e20000100a00 */
[C---:B------:R-:W-:Y:S01]  /*1d40*/  LEA R0, R127.reuse, R128, 0x1 ;  /* 0x000000807f007211 */ /* 0x040fe200078e08ff */
[----:B------:R-:W-:Y:S01]  /*1d50*/  IMAD R73, R182, 0x3f, RZ ;  /* 0x0000003fb6497824 */ /* 0x000fe200078e02ff */
[----:B------:R-:W-:Y:S01]  /*1d60*/  LEA.HI.X.SX32 R15, R112, R9, 0x1, P4 ;  /* 0x00000009700f7211 */ /* 0x000fe200020f0eff */
[----:B------:R2:W-:Y:S02]  /*1d70*/  STL.64 [R1+0x80], R16 ;  /* 0x0000801001007387 */ /* 0x0005e40000100a00 */
[----:B------:R-:W-:Y:S01]  /*1d80*/  IMAD R2, R127, 0x2, R0 ;  /* 0x000000027f027824 */ /* 0x000fe200078e0200 */
[-C--:B0-----:R-:W-:Y:S01]  /*1d90*/  LEA R12, P5, R114, R7.reuse, 0x1 ;  /* 0x00000007720c7211 */ /* 0x081fe200078a08ff */
[----:B------:R0:W-:Y:S01]  /*1da0*/  STL.64 [R1+0x78], R14 ;  /* 0x0000780e01007387 */ /* 0x0001e20000100a00 */
[----:B------:R-:W-:Y:S01]  /*1db0*/  IMAD R127, R182, 0x11, RZ ;  /* 0x00000011b67f7824 */ /* 0x000fe200078e02ff */
[----:B-1----:R-:W-:-:S02]  /*1dc0*/  LEA R4, P6, R116, R7, 0x1 ;  /* 0x0000000774047211 */ /* 0x002fc400078c08ff */
[----:B------:R-:W-:Y:S02]  /*1dd0*/  LEA.HI.X.SX32 R13, R114, R9, 0x1, P5 ;  /* 0x00000009720d7211 */ /* 0x000fe400028f0eff */
[----:B--2---:R-:W-:Y:S02]  /*1de0*/  LEA R16, P3, R118, R7, 0x1 ;  /* 0x0000000776107211 */ /* 0x004fe400078608ff */
[-C--:B------:R-:W-:Y:S01]  /*1df0*/  LEA.HI.X.SX32 R5, R116, R9.reuse, 0x1, P6 ;  /* 0x0000000974057211 */ /* 0x080fe200030f0eff */
[----:B------:R1:W-:Y:S01]  /*1e00*/  STL.64 [R1+0x70], R12 ;  /* 0x0000700c01007387 */ /* 0x0003e20000100a00 */
[----:B------:R-:W-:Y:S02]  /*1e10*/  LEA.HI.X.SX32 R17, R118, R9, 0x1, P3 ;  /* 0x0000000976117211 */ /* 0x000fe400018f0eff */
[C---:B0-----:R-:W-:Y:S01]  /*1e20*/  LEA R14, P4, R120.reuse, R7, 0x1 ;  /* 0x00000007780e7211 */ /* 0x041fe200078808ff */
[----:B------:R0:W-:Y:S03]  /*1e30*/  STL.64 [R1+0x68], R4 ;  /* 0x0000680401007387 */ /* 0x0001e60000100a00 */
[----:B------:R-:W-:Y:S01]  /*1e40*/  LEA.HI.X.SX32 R15, R120, R9, 0x1, P4 ;  /* 0x00000009780f7211 */ /* 0x000fe200020f0eff */
[----:B------:R2:W-:Y:S01]  /*1e50*/  STL.64 [R1+0x60], R16 ;  /* 0x0000601001007387 */ /* 0x0005e20000100a00 */
[----:B-1----:R-:W-:-:S03]  /*1e60*/  LEA R12, P5, R122, R7, 0x1 ;  /* 0x000000077a0c7211 */ /* 0x002fc600078a08ff */
[----:B------:R1:W-:Y:S01]  /*1e70*/  STL.64 [R1+0x58], R14 ;  /* 0x0000580e01007387 */ /* 0x0003e20000100a00 */
[----:B0-----:R-:W-:Y:S02]  /*1e80*/  LEA R4, P6, R124, R7, 0x1 ;  /* 0x000000077c047211 */ /* 0x001fe400078c08ff */
[----:B------:R-:W-:Y:S02]  /*1e90*/  LEA.HI.X.SX32 R13, R122, R9, 0x1, P5 ;  /* 0x000000097a0d7211 */ /* 0x000fe400028f0eff */
[----:B--2---:R-:W-:Y:S02]  /*1ea0*/  LEA R16, P3, R126, R7, 0x1 ;  /* 0x000000077e107211 */ /* 0x004fe400078608ff */
[-C--:B------:R-:W-:Y:S01]  /*1eb0*/  LEA.HI.X.SX32 R5, R124, R9.reuse, 0x1, P6 ;  /* 0x000000097c057211 */ /* 0x080fe200030f0eff */
[----:B------:R-:W-:Y:S01]  /*1ec0*/  STL.64 [R1+0x50], R12 ;  /* 0x0000500c01007387 */ /* 0x000fe20000100a00 */
[----:B------:R-:W-:Y:S02]  /*1ed0*/  LEA.HI.X.SX32 R17, R126, R9, 0x1, P3 ;  /* 0x000000097e117211 */ /* 0x000fe400018f0eff */
[----:B-1----:R-:W-:Y:S01]  /*1ee0*/  LEA R14, P4, R128, R7, 0x1 ;  /* 0x00000007800e7211 */ /* 0x002fe200078808ff */
[----:B------:R0:W-:Y:S01]  /*1ef0*/  STL.64 [R1+0x48], R4 ;  /* 0x0000480401007387 */ /* 0x0001e20000100a00 */
[----:B------:R-:W-:-:S02]  /*1f00*/  LEA RZ, P3, R182, R10, 0x4 ;  /* 0x0000000ab6ff7211 */ /* 0x000fc400078620ff */
[----:B------:R-:W-:Y:S01]  /*1f10*/  LEA.HI.X.SX32 R15, R128, R9, 0x1, P4 ;  /* 0x00000009800f7211 */ /* 0x000fe200020f0eff */
[----:B------:R1:W-:Y:S01]  /*1f20*/  STL.64 [R1+0x40], R16 ;  /* 0x0000401001007387 */ /* 0x0003e20000100a00 */
[-C--:B------:R-:W-:Y:S02]  /*1f30*/  IADD3 R140, P4, R19, R10.reuse, RZ ;  /* 0x0000000a138c7210 */ /* 0x080fe40007f9e0ff */
[-C--:B------:R-:W-:Y:S01]  /*1f40*/  LEA.HI.X.SX32 R25, R25, R11.reuse, 0x1, P3 ;  /* 0x0000000b19197211 */ /* 0x080fe200018f0eff */
[----:B------:R2:W-:Y:S01]  /*1f50*/  STL.64 [R1+0x38], R14 ;  /* 0x0000380e01007387 */ /* 0x0005e20000100a00 */
[----:B------:R-:W-:Y:S02]  /*1f60*/  LEA.HI.X.SX32 R141, R182, R11, 0x1, P4 ;  /* 0x0000000bb68d7211 */ /* 0x000fe400020f0eff */
[----:B------:R-:W-:Y:S02]  /*1f70*/  IADD3 R26, P3, R137, R10, RZ ;  /* 0x0000000a891a7210 */ /* 0x000fe40007f7e0ff */
[----:B0-----:R-:W-:-:S02]  /*1f80*/  LEA R4, P6, R2, R7, 0x1 ;  /* 0x0000000702047211 */ /* 0x001fc400078c08ff */
[-C--:B------:R-:W-:Y:S01]  /*1f90*/  LEA.HI.X.SX32 R27, R27, R11.reuse, 0x1, P3 ;  /* 0x0000000b1b1b7211 */ /* 0x080fe200018f0eff */
[C---:B-1----:R-:W-:Y:S01]  /*1fa0*/  IMAD R17, R182.reuse, 0x23, RZ ;  /* 0x00000023b6117824 */ /* 0x042fe200078e02ff */
[-C--:B------:R-:W-:Y:S02]  /*1fb0*/  IADD3 R16, P4, R133, R10.reuse, RZ ;  /* 0x0000000a85107210 */ /* 0x080fe40007f9e0ff */
[-C--:B------:R-:W-:Y:S01]  /*1fc0*/  IADD3 R36, P3, R115, R10.reuse, RZ ;  /* 0x0000000a73247210 */ /* 0x080fe20007f7e0ff */
[----:B--2---:R-:W-:Y:S01]  /*1fd0*/  IMAD R15, R182, 0x22, RZ ;  /* 0x00000022b60f7824 */ /* 0x004fe200078e02ff */
[----:B------:R-:W-:Y:S02]  /*1fe0*/  LEA.HI.X.SX32 R17, R17, R11, 0x1, P4 ;  /* 0x0000000b11117211 */ /* 0x000fe400020f0eff */
[----:B------:R-:W-:Y:S02]  /*1ff0*/  IADD3 R30, P4, R125, R10, RZ ;  /* 0x0000000a7d1e7210 */ /* 0x000fe40007f9e0ff */
[----:B------:R-:W-:-:S02]  /*2000*/  LEA R12, P5, R0, R7, 0x1 ;  /* 0x00000007000c7211 */ /* 0x000fc400078a08ff */
[----:B------:R-:W-:Y:S02]  /*2010*/  CS2R R6, SRZ ;  /* 0x0000000000067805 */ /* 0x000fe4000001ff00 */
[----:B------:R-:W-:Y:S02]  /*2020*/  LEA.HI.X.SX32 R31, R31, R11, 0x1, P4 ;  /* 0x0000000b1f1f7211 */ /* 0x000fe400020f0eff */
[-C--:B------:R-:W-:Y:S02]  /*2030*/  IADD3 R208, P4, R33, R10.reuse, RZ ;  /* 0x0000000a21d07210 */ /* 0x080fe40007f9e0ff */
[----:B------:R-:W-:Y:S01]  /*2040*/  LEA.HI.X.SX32 R5, R2, R9, 0x1, P6 ;  /* 0x0000000902057211 */ /* 0x000fe200030f0eff */
[----:B------:R-:W-:Y:S01]  /*2050*/  IMAD R2, R182, 0x3a, RZ ;  /* 0x0000003ab6027824 */ /* 0x000fe200078e02ff */
[----:B------:R-:W-:Y:S02]  /*2060*/  IADD3 R218, P2, R15, R10, RZ ;  /* 0x0000000a0fda7210 */ /* 0x000fe40007f5e0ff */
[----:B------:R-:W-:-:S02]  /*2070*/  LEA.HI.X.SX32 R209, R103, R11, 0x1, P4 ;  /* 0x0000000b67d17211 */ /* 0x000fc400020f0eff */
[-C--:B------:R-:W-:Y:S02]  /*2080*/  LEA RZ, P6, R182, R10.reuse, 0x2 ;  /* 0x0000000ab6ff7211 */ /* 0x080fe400078c10ff */
[CC--:B------:R-:W-:Y:S02]  /*2090*/  IADD3 R204, P4, R37.reuse, R10.reuse, RZ ;  /* 0x0000000a25cc7210 */ /* 0x0c0fe40007f9e0ff */
[----:B------:R-:W-:Y:S02]  /*20a0*/  LEA.HI.X.SX32 R37, R37, R11, 0x1, P3 ;  /* 0x0000000b25257211 */ /* 0x000fe400018f0eff */
[----:B------:R-:W-:Y:S01]  /*20b0*/  LEA.HI.X.SX32 R13, R0, R9, 0x1, P5 ;  /* 0x00000009000d7211 */ /* 0x000fe200028f0eff */
[----:B------:R-:W-:Y:S01]  /*20c0*/  IMAD R9, R182, 0x38, RZ ;  /* 0x00000038b6097824 */ /* 0x000fe200078e02ff */
[-C--:B------:R-:W-:Y:S01]  /*20d0*/  IADD3 R202, P3, R41, R10.reuse, RZ ;  /* 0x0000000a29ca7210 */ /* 0x080fe20007f7e0ff */
[----:B------:R-:W-:Y:S01]  /*20e0*/  IMAD.MOV.U32 R0, RZ, RZ, -0x800000 ;  /* 0xff800000ff007424 */ /* 0x000fe200078e00ff */
[----:B------:R-:W-:Y:S01]  /*20f0*/  IADD3 R14, P5, R131, R10, RZ ;  /* 0x0000000a830e7210 */ /* 0x000fe20007fbe0ff */
[----:B------:R0:W-:Y:S01]  /*2100*/  STL.64 [R1+0x30], R12 ;  /* 0x0000300c01007387 */ /* 0x0001e20000100a00 */
[----:B------:R-:W-:-:S02]  /*2110*/  LEA.HI.X.SX32 R219, R127, R11, 0x1, P2 ;  /* 0x0000000b7fdb7211 */ /* 0x000fc400010f0eff */
[-C--:B------:R-:W-:Y:S01]  /*2120*/  LEA.HI.X.SX32 R19, R19, R11.reuse, 0x1, P6 ;  /* 0x0000000b13137211 */ /* 0x080fe200030f0eff */
[----:B------:R1:W-:Y:S01]  /*2130*/  STL.64 [R1+0x28], R4 ;  /* 0x0000280401007387 */ /* 0x0003e20000100a00 */
[-C--:B------:R-:W-:Y:S02]  /*2140*/  IADD3 R248, P2, R119, R10.reuse, RZ ;  /* 0x0000000a77f87210 */ /* 0x080fe40007f5e0ff */
[-C--:B------:R-:W-:Y:S01]  /*2150*/  IADD3 R20, P6, R135, R10.reuse, RZ ;  /* 0x0000000a87147210 */ /* 0x080fe20007fde0ff */
[----:B------:R-:W-:Y:S01]  /*2160*/  STL.64 [R1+0x20], R140 ;  /* 0x0000208c01007387 */ /* 0x000fe20000100a00 */
[-C--:B------:R-:W-:Y:S02]  /*2170*/  LEA.HI.X.SX32 R203, R89, R11.reuse, 0x1, P3 ;  /* 0x0000000b59cb7211 */ /* 0x080fe400018f0eff */
[-C--:B------:R-:W-:Y:S01]  /*2180*/  LEA.HI.X.SX32 R15, R15, R11.reuse, 0x1, P5 ;  /* 0x0000000b0f0f7211 */ /* 0x080fe200028f0eff */
[C---:B0-----:R-:W-:Y:S01]  /*2190*/  IMAD R13, R182.reuse, 0xe, RZ ;  /* 0x0000000eb60d7824 */ /* 0x041fe200078e02ff */
[-C--:B------:R-:W-:Y:S01]  /*21a0*/  IADD3 R200, P3, R45, R10.reuse, RZ ;  /* 0x0000000a2dc87210 */ /* 0x080fe20007f7e0ff */
[C---:B------:R-:W-:Y:S01]  /*21b0*/  IMAD R12, R182.reuse, 0x1c, RZ ;  /* 0x0000001cb60c7824 */ /* 0x040fe200078e02ff */
[-C--:B------:R-:W-:Y:S01]  /*21c0*/  IADD3 R216, P5, R21, R10.reuse, RZ ;  /* 0x0000000a15d87210 */ /* 0x080fe20007fbe0ff */
[C---:B-1----:R-:W-:Y:S01]  /*21d0*/  IMAD R4, R182.reuse, 0x1e, RZ ;  /* 0x0000001eb6047824 */ /* 0x042fe200078e02ff */
[----:B------:R-:W-:Y:S01]  /*21e0*/  LEA.HI.X.SX32 R249, R121, R11, 0x1, P2 ;  /* 0x0000000b79f97211 */ /* 0x000fe200010f0eff */
[----:B------:R-:W-:Y:S01]  /*21f0*/  IMAD R5, R182, 0x3c, RZ ;  /* 0x0000003cb6057824 */ /* 0x000fe200078e02ff */
[----:B------:R-:W-:-:S02]  /*2200*/  IADD3 R32, P2, R123, R10, RZ ;  /* 0x0000000a7b207210 */ /* 0x000fc40007f5e0ff */
[-C--:B------:R-:W-:Y:S02]  /*2210*/  LEA.HI.X.SX32 R21, R21, R11.reuse, 0x1, P6 ;  /* 0x0000000b15157211 */ /* 0x080fe400030f0eff */
[-C--:B------:R-:W-:Y:S02]  /*2220*/  IADD3 R34, P6, R117, R10.reuse, RZ ;  /* 0x0000000a75227210 */ /* 0x080fe40007fde0ff */
[-C--:B------:R-:W-:Y:S02]  /*2230*/  LEA.HI.X.SX32 R201, R83, R11.reuse, 0x1, P3 ;  /* 0x0000000b53c97211 */ /* 0x080fe400018f0eff */
[----:B------:R-:W-:Y:S02]  /*2240*/  IADD3 R114, P3, R54, R10, RZ ;  /* 0x0000000a36727210 */ /* 0x000fe40007f7e0ff */
[-C--:B------:R-:W-:Y:S02]  /*2250*/  LEA.HI.X.SX32 R33, R33, R11.reuse, 0x1, P2 ;  /* 0x0000000b21217211 */ /* 0x080fe400010f0eff */
[----:B------:R-:W-:-:S02]  /*2260*/  LEA.HI.X.SX32 R217, R119, R11, 0x1, P5 ;  /* 0x0000000b77d97211 */ /* 0x000fc400028f0eff */
[-C--:B------:R-:W-:Y:S02]  /*2270*/  IADD3 R42, P2, R101, R10.reuse, RZ ;  /* 0x0000000a652a7210 */ /* 0x080fe40007f5e0ff */
[-C--:B------:R-:W-:Y:S02]  /*2280*/  LEA.HI.X.SX32 R35, R35, R11.reuse, 0x1, P6 ;  /* 0x0000000b23237211 */ /* 0x080fe400030f0eff */
[-C--:B------:R-:W-:Y:S02]  /*2290*/  IADD3 R212, P5, R29, R10.reuse, RZ ;  /* 0x0000000a1dd47210 */ /* 0x080fe40007fbe0ff */
[-C--:B------:R-:W-:Y:S02]  /*22a0*/  IADD3 R44, P6, R99, R10.reuse, RZ ;  /* 0x0000000a632c7210 */ /* 0x080fe40007fde0ff */
[----:B------:R-:W-:Y:S02]  /*22b0*/  LEA.HI.X.SX32 R115, R78, R11, 0x1, P3 ;  /* 0x0000000b4e737211 */ /* 0x000fe400018f0eff */
[----:B------:R-:W-:-:S02]  /*22c0*/  IADD3 R198, P3, R49, R10, RZ ;  /* 0x0000000a31c67210 */ /* 0x000fc40007f7e0ff */
[-C--:B------:R-:W-:Y:S02]  /*22d0*/  LEA.HI.X.SX32 R43, R43, R11.reuse, 0x1, P2 ;  /* 0x0000000b2b2b7211 */ /* 0x080fe400010f0eff */
[-C--:B------:R-:W-:Y:S02]  /*22e0*/  LEA.HI.X.SX32 R213, R113, R11.reuse, 0x1, P5 ;  /* 0x0000000b71d57211 */ /* 0x080fe400028f0eff */
[-C--:B------:R-:W-:Y:S02]  /*22f0*/  LEA.HI.X.SX32 R29, R29, R11.reuse, 0x1, P1 ;  /* 0x0000000b1d1d7211 */ /* 0x080fe400008f0eff */
[-C--:B------:R-:W-:Y:S02]  /*2300*/  IADD3 R52, P2, R85, R10.reuse, RZ ;  /* 0x0000000a55347210 */ /* 0x080fe40007f5e0ff */
[----:B------:R-:W-:Y:S02]  /*2310*/  LEA.HI.X.SX32 R45, R45, R11, 0x1, P6 ;  /* 0x0000000b2d2d7211 */ /* 0x000fe400030f0eff */
[----:B------:R-:W-:-:S02]  /*2320*/  IADD3 R130, P5, R105, R10, RZ ;  /* 0x0000000a69827210 */ /* 0x000fc40007fbe0ff */
[-C--:B------:R-:W-:Y:S02]  /*2330*/  IADD3 R246, P1, R103, R10.reuse, RZ ;  /* 0x0000000a67f67210 */ /* 0x080fe40007f3e0ff */
[-C--:B------:R-:W-:Y:S02]  /*2340*/  IADD3 R112, P6, R56, R10.reuse, RZ ;  /* 0x0000000a38707210 */ /* 0x080fe40007fde0ff */
[-C--:B------:R-:W-:Y:S02]  /*2350*/  LEA.HI.X.SX32 R199, R74, R11.reuse, 0x1, P3 ;  /* 0x0000000b4ac77211 */ /* 0x080fe400018f0eff */
[C---:B------:R-:W-:Y:S02]  /*2360*/  IADD3 R196, P3, R53.reuse, R10, RZ ;  /* 0x0000000a35c47210 */ /* 0x040fe40007f7e0ff */
[-C--:B------:R-:W-:Y:S02]  /*2370*/  LEA.HI.X.SX32 R53, R53, R11.reuse, 0x1, P2 ;  /* 0x0000000b35357211 */ /* 0x080fe400010f0eff */
[----:B------:R-:W-:-:S02]  /*2380*/  LEA.HI.X.SX32 R131, R109, R11, 0x1, P5 ;  /* 0x0000000b6d837211 */ /* 0x000fc400028f0eff */
[-C--:B------:R-:W-:Y:S02]  /*2390*/  LEA.HI.X.SX32 R247, R105, R11.reuse, 0x1, P1 ;  /* 0x0000000b69f77211 */ /* 0x080fe400008f0eff */
[-C--:B------:R-:W-:Y:S01]  /*23a0*/  LEA.HI.X.SX32 R205, R97, R11.reuse, 0x1, P4 ;  /* 0x0000000b61cd7211 */ /* 0x080fe200020f0eff */
[----:B------:R-:W-:Y:S01]  /*23b0*/  STL.64 [R1+0x10], R130 ;  /* 0x0000108201007387 */ /* 0x000fe20000100a00 */
[----:B------:R-:W-:Y:S02]  /*23c0*/  LEA.HI.X.SX32 R113, R54, R11, 0x1, P6 ;  /* 0x0000000b36717211 */ /* 0x000fe400030f0eff */
[-C--:B------:R-:W-:Y:S01]  /*23d0*/  IADD3 R194, P2, R57, R10.reuse, RZ ;  /* 0x0000000a39c27210 */ /* 0x080fe20007f5e0ff */
[----:B------:R-:W-:Y:S01]  /*23e0*/  STL.64 [R1+0x18], R114 ;  /* 0x0000187201007387 */ /* 0x000fe20000100a00 */
[-C--:B------:R-:W-:Y:S02]  /*23f0*/  IADD3 R38, P5, R111, R10.reuse, RZ ;  /* 0x0000000a6f267210 */ /* 0x080fe40007fbe0ff */
[-C--:B------:R-:W-:Y:S01]  /*2400*/  IADD3 R40, P1, R107, R10.reuse, RZ ;  /* 0x0000000a6b287210 */ /* 0x080fe20007f3e0ff */
[----:B------:R-:W-:Y:S01]  /*2410*/  STL.64 [R1+0x8], R112 ;  /* 0x0000087001007387 */ /* 0x000fe20000100a00 */
[----:B------:R-:W-:-:S02]  /*2420*/  IADD3 R244, P4, R89, R10, RZ ;  /* 0x0000000a59f47210 */ /* 0x000fc40007f9e0ff */
[----:B------:R-:W-:Y:S02]  /*2430*/  IADD3 R54, P6, R76, R10, RZ ;  /* 0x0000000a4c367210 */ /* 0x000fe40007fde0ff */
[-C--:B------:R-:W-:Y:S02]  /*2440*/  LEA.HI.X.SX32 R195, R65, R11.reuse, 0x1, P2 ;  /* 0x0000000b41c37211 */ /* 0x080fe400010f0eff */
[-C--:B------:R-:W-:Y:S02]  /*2450*/  LEA.HI.X.SX32 R39, R39, R11.reuse, 0x1, P5 ;  /* 0x0000000b27277211 */ /* 0x080fe400028f0eff */
[-C--:B------:R-:W-:Y:S02]  /*2460*/  LEA.HI.X.SX32 R245, R91, R11.reuse, 0x1, P4 ;  /* 0x0000000b5bf57211 */ /* 0x080fe400020f0eff */
[-C--:B------:R-:W-:Y:S02]  /*2470*/  LEA.HI.X.SX32 R41, R41, R11.reuse, 0x1, P1 ;  /* 0x0000000b29297211 */ /* 0x080fe400008f0eff */
[----:B------:R-:W-:-:S02]  /*2480*/  LEA.HI.X.SX32 R55, R55, R11, 0x1, P6 ;  /* 0x0000000b37377211 */ /* 0x000fc400030f0eff */
[-C--:B------:R-:W-:Y:S02]  /*2490*/  IADD3 R192, P2, R61, R10.reuse, RZ ;  /* 0x0000000a3dc07210 */ /* 0x080fe40007f5e0ff */
[-C--:B------:R-:W-:Y:S02]  /*24a0*/  IADD3 R46, P5, R95, R10.reuse, RZ ;  /* 0x0000000a5f2e7210 */ /* 0x080fe40007fbe0ff */
[-C--:B------:R-:W-:Y:S02]  /*24b0*/  IADD3 R48, P4, R93, R10.reuse, RZ ;  /* 0x0000000a5d307210 */ /* 0x080fe40007f9e0ff */
[-C--:B------:R-:W-:Y:S02]  /*24c0*/  IADD3 R50, P1, R87, R10.reuse, RZ ;  /* 0x0000000a57327210 */ /* 0x080fe40007f3e0ff */
[----:B------:R-:W-:Y:S02]  /*24d0*/  IADD3 R62, P6, R62, R10, RZ ;  /* 0x0000000a3e3e7210 */ /* 0x000fe40007fde0ff */
[----:B------:R-:W-:-:S02]  /*24e0*/  LEA.HI.X.SX32 R193, R63, R11, 0x1, P2 ;  /* 0x0000000b3fc17211 */ /* 0x000fc400010f0eff */
[-C--:B------:R-:W-:Y:S02]  /*24f0*/  LEA.HI.X.SX32 R47, R47, R11.reuse, 0x1, P5 ;  /* 0x0000000b2f2f7211 */ /* 0x080fe400028f0eff */
[-C--:B------:R-:W-:Y:S02]  /*2500*/  LEA.HI.X.SX32 R49, R49, R11.reuse, 0x1, P4 ;  /* 0x0000000b31317211 */ /* 0x080fe400020f0eff */
[-C--:B------:R-:W-:Y:S02]  /*2510*/  LEA.HI.X.SX32 R51, R51, R11.reuse, 0x1, P1 ;  /* 0x0000000b33337211 */ /* 0x080fe400008f0eff */
[----:B------:R-:W-:Y:S02]  /*2520*/  LEA.HI.X.SX32 R63, R22, R11, 0x1, P6 ;  /* 0x0000000b163f7211 */ /* 0x000fe400030f0eff */
[-C--:B------:R-:W-:Y:S02]  /*2530*/  IADD3 R242, P5, R74, R10.reuse, RZ ;  /* 0x0000000a4af27210 */ /* 0x080fe40007fbe0ff */
[----:B------:R-:W-:-:S02]  /*2540*/  IADD3 R58, P4, R58, R10, RZ ;  /* 0x0000000a3a3a7210 */ /* 0x000fc40007f9e0ff */
[-C--:B------:R-:W-:Y:S02]  /*2550*/  IADD3 R60, P1, R60, R10.reuse, RZ ;  /* 0x0000000a3c3c7210 */ /* 0x080fe40007f3e0ff */
[-C--:B------:R-:W-:Y:S02]  /*2560*/  IADD3 R190, P6, R9, R10.reuse, RZ ;  /* 0x0000000a09be7210 */ /* 0x080fe40007fde0ff */
[-C--:B------:R-:W-:Y:S02]  /*2570*/  LEA.HI.X.SX32 R243, R56, R11.reuse, 0x1, P5 ;  /* 0x0000000b38f37211 */ /* 0x080fe400028f0eff */
[-C--:B------:R-:W-:Y:S02]  /*2580*/  LEA.HI.X.SX32 R197, R72, R11.reuse, 0x1, P3 ;  /* 0x0000000b48c57211 */ /* 0x080fe400018f0eff */
[----:B------:R-:W-:Y:S02]  /*2590*/  LEA.HI.X.SX32 R59, R59, R11, 0x1, P4 ;  /* 0x0000000b3b3b7211 */ /* 0x000fe400020f0eff */
[----:B------:R-:W-:-:S02]  /*25a0*/  IADD3 R82, P2, R13, R10, RZ ;  /* 0x0000000a0d527210 */ /* 0x000fc40007f5e0ff */
[-C--:B------:R-:W-:Y:S02]  /*25b0*/  LEA.HI.X.SX32 R61, R61, R11.reuse, 0x1, P1 ;  /* 0x0000000b3d3d7211 */ /* 0x080fe400008f0eff */
[----:B------:R-:W-:Y:S02]  /*25c0*/  LEA.HI.X.SX32 R191, R12, R11, 0x1, P6 ;  /* 0x0000000b0cbf7211 */ /* 0x000fe400030f0eff */
[-C--:B------:R-:W-:Y:S02]  /*25d0*/  IADD3 R56, P5, R75, R10.reuse, RZ ;  /* 0x0000000a4b387210 */ /* 0x080fe40007fbe0ff */
[----:B------:R-:W-:Y:S02]  /*25e0*/  CS2R R74, SRZ ;  /* 0x00000000004a7805 */ /* 0x000fe4000001ff00 */
[-C--:B------:R-:W-:Y:S02]  /*25f0*/  IADD3 R238, P3, R65, R10.reuse, RZ ;  /* 0x0000000a41ee7210 */ /* 0x080fe40007f7e0ff */
[----:B------:R-:W-:-:S02]  /*2600*/  IADD3 R168, P4, R168, R10, RZ ;  /* 0x0000000aa8a87210 */ /* 0x000fc40007f9e0ff */
[-C--:B------:R-:W-:Y:S02]  /*2610*/  IADD3 R232, P1, R12, R10.reuse, RZ ;  /* 0x0000000a0ce87210 */ /* 0x080fe40007f3e0ff */
[-C--:B------:R-:W-:Y:S02]  /*2620*/  IADD3 R188, P6, R2, R10.reuse, RZ ;  /* 0x0000000a02bc7210 */ /* 0x080fe40007fde0ff */
[-C--:B------:R-:W-:Y:S02]  /*2630*/  LEA.HI.X.SX32 R83, R18, R11.reuse, 0x1, P2 ;  /* 0x0000000b12537211 */ /* 0x080fe400010f0eff */
[-C--:B------:R-:W-:Y:S02]  /*2640*/  LEA.HI.X.SX32 R239, R64, R11.reuse, 0x1, P3 ;  /* 0x0000000b40ef7211 */ /* 0x080fe400018f0eff */
[----:B------:R-:W-:Y:S01]  /*2650*/  LEA.HI.X.SX32 R57, R57, R11, 0x1, P5 ;  /* 0x0000000b39397211 */ /* 0x000fe200028f0eff */
[----:B------:R0:W-:Y:S01]  /*2660*/  STL.64 [R1], R82 ;  /* 0x0000005201007387 */ /* 0x0001e20000100a00 */
[----:B------:R-:W-:-:S02]  /*2670*/  IADD3 R170, P2, R170, R10, RZ ;  /* 0x0000000aaaaa7210 */ /* 0x000fc40007f5e0ff */
[-C--:B------:R-:W-:Y:S02]  /*2680*/  LEA.HI.X.SX32 R233, R13, R11.reuse, 0x1, P1 ;  /* 0x0000000b0de97211 */ /* 0x080fe400008f0eff */
[-C--:B------:R-:W-:Y:S02]  /*2690*/  LEA.HI.X.SX32 R189, R68, R11.reuse, 0x1, P6 ;  /* 0x0000000b44bd7211 */ /* 0x080fe400030f0eff */
[----:B------:R-:W-:Y:S02]  /*26a0*/  LEA.HI.X.SX32 R169, R2, R11, 0x1, P4 ;  /* 0x0000000b02a97211 */ /* 0x000fe400020f0eff */
[-C--:B------:R-:W-:Y:S02]  /*26b0*/  IADD3 R64, P3, R67, R10.reuse, RZ ;  /* 0x0000000a43407210 */ /* 0x080fe40007f7e0ff */
[----:B------:R-:W-:Y:S02]  /*26c0*/  IADD3 R66, P5, R66, R10, RZ ;  /* 0x0000000a42427210 */ /* 0x000fe40007fbe0ff */
[----:B0-----:R-:W-:-:S02]  /*26d0*/  CS2R R82, SRZ ;  /* 0x0000000000527805 */ /* 0x001fc4000001ff00 */
[-C--:B------:R-:W-:Y:S02]  /*26e0*/  IADD3 R172, P1, R172, R10.reuse, RZ ;  /* 0x0000000aacac7210 */ /* 0x080fe40007f3e0ff */
[-C--:B------:R-:W-:Y:S02]  /*26f0*/  IADD3 R230, P6, R4, R10.reuse, RZ ;  /* 0x0000000a04e67210 */ /* 0x080fe40007fde0ff */
[----:B------:R-:W-:Y:S02]  /*2700*/  IADD3 R186, P4, R5, R10, RZ ;  /* 0x0000000a05ba7210 */ /* 0x000fe40007f9e0ff */
[-C--:B------:R-:W-:Y:S02]  /*2710*/  LEA.HI.X.SX32 R171, R69, R11.reuse, 0x1, P2 ;  /* 0x0000000b45ab7211 */ /* 0x080fe400010f0eff */
[----:B------:R-:W-:Y:S02]  /*2720*/  CS2R R68, SRZ ;  /* 0x0000000000447805 */ /* 0x000fe4000001ff00 */
[-C--:B------:R-:W-:Y:S01]  /*2730*/  LEA.HI.X.SX32 R65, R9, R11.reuse, 0x1, P3 ;  /* 0x0000000b09417211 */ /* 0x080fe200018f0eff */
[----:B------:R-:W-:Y:S01]  /*2740*/  IMAD.MOV.U32 R9, RZ, RZ, -0x800000 ;  /* 0xff800000ff097424 */ /* 0x000fe200078e00ff */
[----:B------:R-:W-:-:S02]  /*2750*/  LEA.HI.X.SX32 R67, R24, R11, 0x1, P5 ;  /* 0x0000000b18437211 */ /* 0x000fc400028f0eff */
[-C--:B------:R-:W-:Y:S02]  /*2760*/  LEA R224, P2, R182, R10.reuse, 0x5 ;  /* 0x0000000ab6e07211 */ /* 0x080fe400078428ff */
[-C--:B------:R-:W-:Y:S02]  /*2770*/  LEA.HI.X.SX32 R231, R70, R11.reuse, 0x1, P6 ;  /* 0x0000000b46e77211 */ /* 0x080fe400030f0eff */
[-C--:B------:R-:W-:Y:S02]  /*2780*/  LEA.HI.X.SX32 R187, R4, R11.reuse, 0x1, P4 ;  /* 0x0000000b04bb7211 */ /* 0x080fe400020f0eff */
[----:B------:R-:W-:Y:S01]  /*2790*/  LEA.HI.X.SX32 R173, R5, R11, 0x1, P1 ;  /* 0x0000000b05ad7211 */ /* 0x000fe200008f0eff */
[----:B------:R-:W-:Y:S01]  /*27a0*/  IMAD.MOV.U32 R5, RZ, RZ, 0x3f800000 ;  /* 0x3f800000ff057424 */ /* 0x000fe200078e00ff */
[-C--:B------:R-:W-:Y:S02]  /*27b0*/  IADD3 R174, P3, R174, R10.reuse, RZ ;  /* 0x0000000aaeae7210 */ /* 0x080fe40007f7e0ff */
[----:B------:R-:W-:-:S02]  /*27c0*/  IADD3 R176, P5, R176, R10, RZ ;  /* 0x0000000ab0b07210 */ /* 0x000fc40007fbe0ff */
[-C--:B------:R-:W-:Y:S02]  /*27d0*/  LEA R182, P6, R182, R10.reuse, 0x6 ;  /* 0x0000000ab6b67211 */ /* 0x080fe400078c30ff */
[-C--:B------:R-:W-:Y:S02]  /*27e0*/  IADD3 R184, P4, R8, R10.reuse, RZ ;  /* 0x0000000a08b87210 */ /* 0x080fe40007f9e0ff */
[----:B------:R-:W-:Y:S02]  /*27f0*/  IADD3 R12, P1, R71, R10, RZ ;  /* 0x0000000a470c7210 */ /* 0x000fe40007f3e0ff */
[----:B------:R-:W-:Y:S02]  /*2800*/  CS2R R70, SRZ ;  /* 0x0000000000467805 */ /* 0x000fe4000001ff00 */
[----:B------:R-:W-:Y:S02]  /*2810*/  LEA.HI.X.SX32 R175, R77, R11, 0x1, P3 ;  /* 0x0000000b4daf7211 */ /* 0x000fe400018f0eff */
[----:B------:R-:W-:-:S02]  /*2820*/  CS2R R76, SRZ ;  /* 0x00000000004c7805 */ /* 0x000fc4000001ff00 */
[-C--:B------:R-:W-:Y:S02]  /*2830*/  LEA.HI.X.SX32 R185, R80, R11.reuse, 0x1, P4 ;  /* 0x0000000b50b97211 */ /* 0x080fe400020f0eff */
[-C--:B------:R-:W-:Y:S02]  /*2840*/  LEA.HI.X.SX32 R177, R8, R11.reuse, 0x1, P5 ;  /* 0x0000000b08b17211 */ /* 0x080fe400028f0eff */
[-C--:B------:R-:W-:Y:S02]  /*2850*/  LEA.HI.X.SX32 R225, R81, R11.reuse, 0x1, P2 ;  /* 0x0000000b51e17211 */ /* 0x080fe400010f0eff */
[----:B------:R-:W-:Y:S02]  /*2860*/  CS2R R80, SRZ ;  /* 0x0000000000507805 */ /* 0x000fe4000001ff00 */
[----:B------:R-:W-:Y:S02]  /*2870*/  LEA.HI.X.SX32 R183, R79, R11, 0x1, P6 ;  /* 0x0000000b4fb77211 */ /* 0x000fe400030f0eff */
[----:B------:R-:W-:-:S02]  /*2880*/  CS2R R78, SRZ ;  /* 0x00000000004e7805 */ /* 0x000fc4000001ff00 */
[----:B------:R-:W-:Y:S02]  /*2890*/  LEA.HI.X.SX32 R13, R73, R11, 0x1, P1 ;  /* 0x0000000b490d7211 */ /* 0x000fe400008f0eff */
[----:B------:R-:W-:Y:S02]  /*28a0*/  CS2R R72, SRZ ;  /* 0x0000000000487805 */ /* 0x000fe4000001ff00 */
[----:B------:R-:W-:Y:S02]  /*28b0*/  MOV R2, 0xff800000 ;  /* 0xff80000000027802 */ /* 0x000fe40000000f00 */
[----:B------:R-:W-:Y:S02]  /*28c0*/  MOV R4, 0x3f800000 ;  /* 0x3f80000000047802 */ /* 0x000fe40000000f00 */
[----:B------:R-:W-:-:S07]  /*28d0*/  MOV R8, 0x3f800000 ;  /* 0x3f80000000087802 */ /* 0x000fce0000000f00 */
.L_x_1:
[----:B------:R-:W2:Y:S04]  /*28e0*/  LDL.64 R90, [R1+0x220] ;  /* 0x00022000015a7983 */ /* 0x000ea80000100a00 */
[----:B------:R-:W3:Y:S04]  /*28f0*/  LDL.64 R88, [R1+0x218] ;  /* 0x0002180001587983 */ /* 0x000ee80000100a00 */
[----:B------:R-:W4:Y:S04]  /*2900*/  LDL.64 R124, [R1+0x1f0] ;  /* 0x0001f000017c7983 */ /* 0x000f280000100a00 */
[----:B------:R-:W5:Y:S04]  /*2910*/  LDL.64 R92, [R1+0x210] ;  /* 0x00021000015c7983 */ /* 0x000f680000100a00 */
        /* <DEDUP_REMOVED lines=40> */
[----:B------:R-:W5:Y:S04]  /*2ba0*/  LDL.64 R210, [R1] ;  /* 0x0000000001d27983 */ /* 0x000f680000100a00 */
[----:B------:R-:W5:Y:S01]  /*2bb0*/  LDL.64 R220, [R1+0x10] ;  /* 0x0000100001dc7983 */ /* 0x000f620000100a00 */
[----:B--2---:R-:W-:-:S04]  /*2bc0*/  IMAD.WIDE R90, R6, 0x2, R90 ;  /* 0x00000002065a7825 */ /* 0x004fc800078e025a */
[C---:B---3--:R-:W-:Y:S01]  /*2bd0*/  IMAD.WIDE R88, R6.reuse, 0x2, R88 ;  /* 0x0000000206587825 */ /* 0x048fe200078e0258 */
[----:B------:R4:W2:Y:S03]  /*2be0*/  LDG.E.U16 R24, desc[UR10][R90.64] ;  /* 0x0000000a5a187981 */ /* 0x0008a6000c1e1500 */
[C---:B----4-:R-:W-:Y:S02]  /*2bf0*/  IMAD.WIDE R90, R6.reuse, 0x2, R124 ;  /* 0x00000002065a7825 */ /* 0x050fe400078e027c */
[----:B------:R-:W3:Y:S02]  /*2c00*/  LDL.64 R124, [R1+0x188] ;  /* 0x00018800017c7983 */ /* 0x000ee40000100a00 */
[C---:B-----5:R-:W-:Y:S02]  /*2c10*/  IMAD.WIDE R108, R6.reuse, 0x2, R92 ;  /* 0x00000002066c7825 */ /* 0x060fe400078e025c */
[----:B------:R0:W4:Y:S02]  /*2c20*/  LDG.E.U16 R93, desc[UR10][R88.64] ;  /* 0x0000000a585d7981 */ /* 0x000124000c1e1500 */
[----:B------:R-:W-:-:S02]  /*2c30*/  IMAD.WIDE R84, R6, 0x2, R84 ;  /* 0x0000000206547825 */ /* 0x000fc400078e0254 */
[----:B------:R-:W5:Y:S02]  /*2c40*/  LDG.E.U16 R108, desc[UR10][R108.64] ;  /* 0x0000000a6c6c7981 */ /* 0x000f64000c1e1500 */
[C---:B------:R-:W-:Y:S02]  /*2c50*/  IMAD.WIDE R98, R6.reuse, 0x2, R98 ;  /* 0x0000000206627825 */ /* 0x040fe400078e0262 */
[----:B------:R1:W4:Y:S02]  /*2c60*/  LDG.E.U16 R92, desc[UR10][R84.64] ;  /* 0x0000000a545c7981 */ /* 0x000324000c1e1500 */
[C---:B0-----:R-:W-:Y:S02]  /*2c70*/  IMAD.WIDE R88, R6.reuse, 0x2, R122 ;  /* 0x0000000206587825 */ /* 0x041fe400078e027a */
[----:B------:R-:W2:Y:S02]  /*2c80*/  LDL.64 R122, [R1+0x180] ;  /* 0x00018000017a7983 */ /* 0x000ea40000100a00 */
[----:B------:R-:W-:-:S02]  /*2c90*/  IMAD.WIDE R96, R6, 0x2, R96 ;  /* 0x0000000206607825 */ /* 0x000fc400078e0260 */
[----:B------:R0:W5:Y:S02]  /*2ca0*/  LDG.E.U16 R100, desc[UR10][R88.64] ;  /* 0x0000000a58647981 */ /* 0x000164000c1e1500 */
[C---:B-1----:R-:W-:Y:S02]  /*2cb0*/  IMAD.WIDE R84, R6.reuse, 0x2, R116 ;  /* 0x0000000206547825 */ /* 0x042fe400078e0274 */
[----:B------:R-:W4:Y:S04]  /*2cc0*/  LDL.64 R116, [R1+0x178] ;  /* 0x0001780001747983 */ /* 0x000f280000100a00 */
[----:B------:R-:W5:Y:S01]  /*2cd0*/  LDG.E.U16 R109, desc[UR10][R98.64] ;  /* 0x0000000a626d7981 */ /* 0x000f62000c1e1500 */
[----:B0-----:R-:W-:-:S03]  /*2ce0*/  IMAD.WIDE R88, R6, 0x2, R112 ;  /* 0x0000000206587825 */ /* 0x001fc600078e0270 */
[----:B------:R-:W5:Y:S01]  /*2cf0*/  LDL.64 R112, [R1+0x170] ;  /* 0x0001700001707983 */ /* 0x000f620000100a00 */
[----:B------:R-:W-:-:S03]  /*2d00*/  IMAD.WIDE R86, R6, 0x2, R86 ;  /* 0x0000000206567825 */ /* 0x000fc600078e0256 */
[----:B------:R-:W5:Y:S04]  /*2d10*/  LDG.E.U16 R88, desc[UR10][R88.64] ;  /* 0x0000000a58587981 */ /* 0x000f68000c1e1500 */
[----:B------:R0:W5:Y:S04]  /*2d20*/  LDG.E.U16 R99, desc[UR10][R96.64] ;  /* 0x0000000a60637981 */ /* 0x000168000c1e1500 */
[----:B------:R1:W5:Y:S01]  /*2d30*/  LDG.E.U16 R101, desc[UR10][R86.64] ;  /* 0x0000000a56657981 */ /* 0x000362000c1e1500 */
[----:B------:R-:W-:-:S03]  /*2d40*/  IMAD.WIDE R106, R6, 0x2, R106 ;  /* 0x00000002066a7825 */ /* 0x000fc600078e026a */
[----:B------:R-:W5:Y:S01]  /*2d50*/  LDG.E.U16 R90, desc[UR10][R90.64] ;  /* 0x0000000a5a5a7981 */ /* 0x000f62000c1e1500 */
[----:B0-----:R-:W-:-:S03]  /*2d60*/  IMAD.WIDE R96, R6, 0x2, R120 ;  /* 0x0000000206607825 */ /* 0x001fc600078e0278 */
[----:B------:R-:W5:Y:S01]  /*2d70*/  LDL.64 R120, [R1+0x150] ;  /* 0x0001500001787983 */ /* 0x000f620000100a00 */
[----:B-1----:R-:W-:-:S03]  /*2d80*/  IMAD.WIDE R86, R6, 0x2, R104 ;  /* 0x0000000206567825 */ /* 0x002fc600078e0268 */
[----:B------:R-:W5:Y:S04]  /*2d90*/  LDG.E.U16 R106, desc[UR10][R106.64] ;  /* 0x0000000a6a6a7981 */ /* 0x000f68000c1e1500 */
[----:B------:R0:W5:Y:S01]  /*2da0*/  LDG.E.U16 R105, desc[UR10][R86.64] ;  /* 0x0000000a56697981 */ /* 0x000162000c1e1500 */
[----:B------:R-:W-:-:S03]  /*2db0*/  IMAD.WIDE R94, R6, 0x2, R94 ;  /* 0x00000002065e7825 */ /* 0x000fc600078e025e */
[----:B------:R-:W5:Y:S04]  /*2dc0*/  LDG.E.U16 R85, desc[UR10][R84.64] ;  /* 0x0000000a54557981 */ /* 0x000f68000c1e1500 */
[----:B------:R1:W5:Y:S01]  /*2dd0*/  LDG.E.U16 R22, desc[UR10][R94.64] ;  /* 0x0000000a5e167981 */ /* 0x000362000c1e1500 */
[----:B0-----:R-:W-:-:S03]  /*2de0*/  IMAD.WIDE R86, R6, 0x2, R114 ;  /* 0x0000000206567825 */ /* 0x001fc600078e0272 */
[----:B------:R-:W5:Y:S04]  /*2df0*/  LDG.E.U16 R107, desc[UR10][R96.64] ;  /* 0x0000000a606b7981 */ /* 0x000f68000c1e1500 */
[----:B------:R-:W5:Y:S01]  /*2e00*/  LDG.E.U16 R115, desc[UR10][R86.64] ;  /* 0x0000000a56737981 */ /* 0x000f62000c1e1500 */
[----:B-1----:R-:W-:-:S03]  /*2e10*/  IMAD.WIDE R94, R6, 0x2, R118 ;  /* 0x00000002065e7825 */ /* 0x002fc600078e0276 */
[----:B------:R-:W5:Y:S01]  /*2e20*/  LDL.64 R118, [R1+0x148] ;  /* 0x0001480001767983 */ /* 0x000f620000100a00 */
[----:B------:R-:W-:-:S03]  /*2e30*/  IMAD.WIDE R110, R6, 0x2, R110 ;  /* 0x00000002066e7825 */ /* 0x000fc600078e026e */
[----:B------:R0:W5:Y:S04]  /*2e40*/  LDG.E.U16 R114, desc[UR10][R94.64] ;  /* 0x0000000a5e727981 */ /* 0x000168000c1e1500 */
[----:B------:R1:W5:Y:S01]  /*2e50*/  LDG.E.U16 R98, desc[UR10][R110.64] ;  /* 0x0000000a6e627981 */ /* 0x000362000c1e1500 */
[----:B0-----:R-:W-:-:S03]  /*2e60*/  IMAD.WIDE R94, R6, 0x2, R126 ;  /* 0x00000002065e7825 */ /* 0x001fc600078e027e */
[----:B------:R-:W5:Y:S01]  /*2e70*/  LDL.64 R126, [R1+0xf8] ;  /* 0x0000f800017e7983 */ /* 0x000f620000100a00 */
[----:B-1----:R-:W-:-:S03]  /*2e80*/  IMAD.WIDE R110, R6, 0x2, R130 ;  /* 0x00000002066e7825 */ /* 0x002fc600078e0282 */
[----:B------:R0:W5:Y:S04]  /*2e90*/  LDG.E.U16 R18, desc[UR10][R94.64] ;  /* 0x0000000a5e127981 */ /* 0x000168000c1e1500 */
[----:B------:R-:W5:Y:S04]  /*2ea0*/  LDL.64 R130, [R1+0xd8] ;  /* 0x0000d80001827983 */ /* 0x000f680000100a00 */
[----:B------:R-:W5:Y:S01]  /*2eb0*/  LDG.E.U16 R96, desc[UR10][R110.64] ;  /* 0x0000000a6e607981 */ /* 0x000f62000c1e1500 */
[----:B0-----:R-:W-:-:S03]  /*2ec0*/  IMAD.WIDE R94, R6, 0x2, R128 ;  /* 0x00000002065e7825 */ /* 0x001fc600078e0280 */
[----:B------:R-:W5:Y:S01]  /*2ed0*/  LDL.64 R128, [R1+0xd0] ;  /* 0x0000d00001807983 */ /* 0x000f620000100a00 */
[----:B------:R-:W-:-:S03]  /*2ee0*/  IMAD.WIDE R102, R6, 0x2, R102 ;  /* 0x0000000206667825 */ /* 0x000fc600078e0266 */
[----:B------:R-:W5:Y:S01]  /*2ef0*/  LDG.E.U16 R94, desc[UR10][R94.64] ;  /* 0x0000000a5e5e7981 */ /* 0x000f62000c1e1500 */
[----:B---3--:R-:W-:-:S03]  /*2f00*/  IMAD.WIDE R86, R6, 0x2, R124 ;  /* 0x0000000206567825 */ /* 0x008fc600078e027c */
[----:B------:R-:W3:Y:S04]  /*2f10*/  LDG.E.U16 R102, desc[UR10][R102.64] ;  /* 0x0000000a66667981 */ /* 0x000ee8000c1e1500 */
[----:B------:R2:W3:Y:S04]  /*2f20*/  LDG.E.U16 R97, desc[UR10][R86.64] ;  /* 0x0000000a56617981 */ /* 0x0004e8000c1e1500 */
[----:B------:R-:W3:Y:S01]  /*2f30*/  LDL.64 R124, [R1+0x110] ;  /* 0x00011000017c7983 */ /* 0x000ee20000100a00 */
[----:B--2---:R-:W-:-:S03]  /*2f40*/  IMAD.WIDE R86, R6, 0x2, R122 ;  /* 0x0000000206567825 */ /* 0x004fc600078e027a */
[----:B------:R-:W2:Y:S01]  /*2f50*/  LDL.64 R122, [R1+0x120] ;  /* 0x00012000017a7983 */ /* 0x000ea20000100a00 */
[----:B----4-:R-:W-:-:S03]  /*2f60*/  IMAD.WIDE R116, R6, 0x2, R116 ;  /* 0x0000000206747825 */ /* 0x010fc600078e0274 */
[----:B------:R-:W4:Y:S04]  /*2f70*/  LDG.E.U16 R87, desc[UR10][R86.64] ;  /* 0x0000000a56577981 */ /* 0x000f28000c1e1500 */
[----:B------:R0:W4:Y:S01]  /*2f80*/  LDG.E.U16 R104, desc[UR10][R116.64] ;  /* 0x0000000a74687981 */ /* 0x000122000c1e1500 */
[----:B-----5:R-:W-:-:S06]  /*2f90*/  IMAD.WIDE R112, R6, 0x2, R112 ;  /* 0x0000000206707825 */ /* 0x020fcc00078e0270 */
[----:B------:R-:W5:Y:S01]  /*2fa0*/  LDG.E.U16 R113, desc[UR10][R112.64] ;  /* 0x0000000a70717981 */ /* 0x000f62000c1e1500 */
[----:B0-----:R-:W-:-:S03]  /*2fb0*/  IMAD.WIDE R116, R6, 0x2, R142 ;  /* 0x0000000206747825 */ /* 0x001fc600078e028e */
[----:B------:R-:W4:Y:S01]  /*2fc0*/  LDL.64 R142, [R1+0xa0] ;  /* 0x0000a000018e7983 */ /* 0x000f220000100a00 */
[----:B------:R-:W-:-:S03]  /*2fd0*/  IMAD.WIDE R120, R6, 0x2, R120 ;  /* 0x0000000206787825 */ /* 0x000fc600078e0278 */
[----:B------:R-:W5:Y:S04]  /*2fe0*/  LDG.E.U16 R89, desc[UR10][R116.64] ;  /* 0x0000000a74597981 */ /* 0x000f68000c1e1500 */
[----:B------:R0:W5:Y:S02]  /*2ff0*/  LDG.E.U16 R112, desc[UR10][R120.64] ;  /* 0x0000000a78707981 */ /* 0x000164000c1e1500 */
[C---:B0-----:R-:W-:Y:S02]  /*3000*/  IMAD.WIDE R120, R6.reuse, 0x2, R132 ;  /* 0x0000000206787825 */ /* 0x041fe400078e0284 */
[----:B------:R-:W5:Y:S02]  /*3010*/  LDL.64 R132, [R1+0x60] ;  /* 0x0000600001847983 */ /* 0x000f640000100a00 */
[----:B------:R-:W-:-:S02]  /*3020*/  IMAD.WIDE R110, R6, 0x2, R134 ;  /* 0x00000002066e7825 */ /* 0x000fc400078e0286 */
[----:B------:R-:W5:Y:S02]  /*3030*/  LDL.64 R134, [R1+0x80] ;  /* 0x0000800001867983 */ /* 0x000f640000100a00 */
[C---:B------:R-:W-:Y:S02]  /*3040*/  IMAD.WIDE R116, R6.reuse, 0x2, R140 ;  /* 0x0000000206747825 */ /* 0x040fe400078e028c */
[----:B------:R0:W5:Y:S02]  /*3050*/  LDG.E.U16 R86, desc[UR10][R110.64] ;  /* 0x0000000a6e567981 */ /* 0x000164000c1e1500 */
[C---:B------:R-:W-:Y:S02]  /*3060*/  IMAD.WIDE R118, R6.reuse, 0x2, R118 ;  /* 0x0000000206767825 */ /* 0x040fe400078e0276 */
[----:B------:R1:W5:Y:S04]  /*3070*/  LDG.E.U16 R84, desc[UR10][R116.64] ;  /* 0x0000000a74547981 */ /* 0x000368000c1e1500 */
[----:B------:R-:W5:Y:S01]  /*3080*/  LDG.E.U16 R95, desc[UR10][R118.64] ;  /* 0x0000000a765f7981 */ /* 0x000f62000c1e1500 */
[----:B0-----:R-:W-:-:S03]  /*3090*/  IMAD.WIDE R110, R6, 0x2, R146 ;  /* 0x00000002066e7825 */ /* 0x001fc600078e0292 */
[----:B------:R-:W5:Y:S01]  /*30a0*/  LDL.64 R140, [R1+0x78] ;  /* 0x00007800018c7983 */ /* 0x000f620000100a00 */
[----:B-1----:R-:W-:-:S03]  /*30b0*/  IMAD.WIDE R116, R6, 0x2, R136 ;  /* 0x0000000206747825 */ /* 0x002fc600078e0288 */
[----:B------:R-:W5:Y:S04]  /*30c0*/  LDG.E.U16 R111, desc[UR10][R110.64] ;  /* 0x0000000a6e6f7981 */ /* 0x000f68000c1e1500 */
[----:B------:R0:W5:Y:S01]  /*30d0*/  LDG.E.U16 R103, desc[UR10][R120.64] ;  /* 0x0000000a78677981 */ /* 0x000162000c1e1500 */
[----:B------:R-:W-:-:S03]  /*30e0*/  IMAD.WIDE R126, R6, 0x2, R126 ;  /* 0x00000002067e7825 */ /* 0x000fc600078e027e */
[----:B------:R-:W5:Y:S04]  /*30f0*/  LDL.64 R136, [R1+0x38] ;  /* 0x0000380001887983 */ /* 0x000f680000100a00 */
[----:B------:R-:W5:Y:S04]  /*3100*/  LDG.E.U16 R126, desc[UR10][R126.64] ;  /* 0x0000000a7e7e7981 */ /* 0x000f68000c1e1500 */
[----:B------:R-:W5:Y:S01]  /*3110*/  LDL.64 R146, [R1+0xa8] ;  /* 0x0000a80001927983 */ /* 0x000f620000100a00 */
[----:B0-----:R-:W-:-:S03]  /*3120*/  IMAD.WIDE R120, R6, 0x2, R128 ;  /* 0x0000000206787825 */ /* 0x001fc600078e0280 */
[----:B------:R0:W5:Y:S02]  /*3130*/  LDG.E.U16 R128, desc[UR10][R116.64] ;  /* 0x0000000a74807981 */ /* 0x000164000c1e1500 */
[C---:B0-----:R-:W-:Y:S02]  /*3140*/  IMAD.WIDE R116, R6.reuse, 0x2, R144 ;  /* 0x0000000206747825 */ /* 0x041fe400078e0290 */
[----:B------:R-:W5:Y:S02]  /*3150*/  LDL.64 R144, [R1+0x50] ;  /* 0x0000500001907983 */ /* 0x000f640000100a00 */
[C---:B---3--:R-:W-:Y:S02]  /*3160*/  IMAD.WIDE R118, R6.reuse, 0x2, R124 ;  /* 0x0000000206767825 */ /* 0x048fe400078e027c */
[----:B------:R-:W3:Y:S04]  /*3170*/  LDL.64 R124, [R1+0x40] ;  /* 0x00004000017c7983 */ /* 0x000ee80000100a00 */
[----:B------:R0:W3:Y:S01]  /*3180*/  LDG.E.U16 R110, desc[UR10][R118.64] ;  /* 0x0000000a766e7981 */ /* 0x0000e2000c1e1500 */
[----:B--2---:R-:W-:-:S05]  /*3190*/  IMAD.WIDE R122, R6, 0x2, R122 ;  /* 0x00000002067a7825 */ /* 0x004fca00078e027a */
[----:B------:R1:W2:Y:S01]  /*31a0*/  LDG.E.U16 R91, desc[UR10][R122.64] ;  /* 0x0000000a7a5b7981 */ /* 0x0002a2000c1e1500 */
[----:B0-----:R-:W-:-:S03]  /*31b0*/  IMAD.WIDE R118, R6, 0x2, R130 ;  /* 0x0000000206767825 */ /* 0x001fc600078e0282 */
[----:B------:R-:W2:Y:S04]  /*31c0*/  LDG.E.U16 R131, desc[UR10][R116.64] ;  /* 0x0000000a74837981 */ /* 0x000ea8000c1e1500 */
[----:B------:R4:W2:Y:S01]  /*31d0*/  LDG.E.U16 R129, desc[UR10][R118.64] ;  /* 0x0000000a76817981 */ /* 0x0008a2000c1e1500 */
[----:B-1----:R-:W-:-:S03]  /*31e0*/  IMAD.WIDE R122, R6, 0x2, R138 ;  /* 0x00000002067a7825 */ /* 0x002fc600078e028a */
[----:B------:R-:W2:Y:S04]  /*31f0*/  LDL.64 R138, [R1+0x58] ;  /* 0x00005800018a7983 */ /* 0x000ea80000100a00 */
[----:B------:R5:W2:Y:S01]  /*3200*/  LDG.E.U16 R127, desc[UR10][R122.64] ;  /* 0x0000000a7a7f7981 */ /* 0x000aa2000c1e1500 */
[----:B----4-:R-:W-:-:S03]  /*3210*/  IMAD.WIDE R118, R6, 0x2, R142 ;  /* 0x0000000206767825 */ /* 0x010fc600078e028e */
[----:B------:R-:W4:Y:S04]  /*3220*/  LDG.E.U16 R130, desc[UR10][R120.64] ;  /* 0x0000000a78827981 */ /* 0x000f28000c1e1500 */
[----:B------:R-:W4:Y:S01]  /*3230*/  LDL.64 R142, [R1+0x30] ;  /* 0x00003000018e7983 */ /* 0x000f220000100a00 */
[----:B------:R-:W-:-:S03]  /*3240*/  IMAD.WIDE R116, R6, 0x2, R152 ;  /* 0x0000000206747825 */ /* 0x000fc600078e0298 */
[----:B------:R-:W4:Y:S01]  /*3250*/  LDL.64 R152, [R1+0x48] ;  /* 0x0000480001987983 */ /* 0x000f220000100a00 */
[----:B-----5:R-:W-:-:S03]  /*3260*/  IMAD.WIDE R122, R6, 0x2, R132 ;  /* 0x00000002067a7825 */ /* 0x020fc600078e0284 */
[----:B------:R0:W5:Y:S02]  /*3270*/  LDG.E.U16 R132, desc[UR10][R118.64] ;  /* 0x0000000a76847981 */ /* 0x000164000c1e1500 */
[C---:B0-----:R-:W-:Y:S02]  /*3280*/  IMAD.WIDE R118, R6.reuse, 0x2, R150 ;  /* 0x0000000206767825 */ /* 0x041fe400078e0296 */
[----:B------:R-:W5:Y:S02]  /*3290*/  LDL.64 R150, [R1+0x28] ;  /* 0x0000280001967983 */ /* 0x000f640000100a00 */
[C---:B------:R-:W-:Y:S02]  /*32a0*/  IMAD.WIDE R120, R6.reuse, 0x2, R134 ;  /* 0x0000000206787825 */ /* 0x040fe400078e0286 */
[----:B------:R-:W5:Y:S04]  /*32b0*/  LDG.E.U16 R134, desc[UR10][R122.64] ;  /* 0x0000000a7a867981 */ /* 0x000f68000c1e1500 */
[----:B------:R0:W5:Y:S02]  /*32c0*/  LDG.E.U16 R133, desc[UR10][R120.64] ;  /* 0x0000000a78857981 */ /* 0x000164000c1e1500 */
[----:B0-----:R-:W-:-:S04]  /*32d0*/  IMAD.WIDE R120, R6, 0x2, R140 ;  /* 0x0000000206787825 */ /* 0x001fc800078e028c */
[----:B---3--:R-:W-:-:S05]  /*32e0*/  IMAD.WIDE R124, R6, 0x2, R124 ;  /* 0x00000002067c7825 */ /* 0x008fca00078e027c */
[----:B------:R0:W3:Y:S02]  /*32f0*/  LDG.E.U16 R135, desc[UR10][R124.64] ;  /* 0x0000000a7c877981 */ /* 0x0000e4000c1e1500 */
[C---:B0-----:R-:W-:Y:S02]  /*3300*/  IMAD.WIDE R124, R6.reuse, 0x2, R136 ;  /* 0x00000002067c7825 */ /* 0x041fe400078e0288 */
[----:B------:R0:W3:Y:S04]  /*3310*/  LDG.E.U16 R136, desc[UR10][R116.64] ;  /* 0x0000000a74887981 */ /* 0x0000e8000c1e1500 */
[----:B------:R1:W3:Y:S01]  /*3320*/  LDG.E.U16 R137, desc[UR10][R118.64] ;  /* 0x0000000a76897981 */ /* 0x0002e2000c1e1500 */
[----:B--2---:R-:W-:-:S03]  /*3330*/  IMAD.WIDE R122, R6, 0x2, R138 ;  /* 0x00000002067a7825 */ /* 0x004fc600078e028a */
[----:B------:R4:W2:Y:S01]  /*3340*/  LDG.E.U16 R140, desc[UR10][R124.64] ;  /* 0x0000000a7c8c7981 */ /* 0x0008a2000c1e1500 */
[----:B0-----:R-:W-:-:S03]  /*3350*/  IMAD.WIDE R116, R6, 0x2, R206 ;  /* 0x0000000206747825 */ /* 0x001fc600078e02ce */
[----:B------:R0:W2:Y:S01]  /*3360*/  LDG.E.U16 R138, desc[UR10][R120.64] ;  /* 0x0000000a788a7981 */ /* 0x0000a2000c1e1500 */
[----:B-1----:R-:W-:-:S03]  /*3370*/  IMAD.WIDE R118, R6, 0x2, R166 ;  /* 0x0000000206767825 */ /* 0x002fc600078e02a6 */
[----:B------:R1:W2:Y:S01]  /*3380*/  LDG.E.U16 R139, desc[UR10][R122.64] ;  /* 0x0000000a7a8b7981 */ /* 0x0002a2000c1e1500 */
[----:B----4-:R-:W-:-:S03]  /*3390*/  IMAD.WIDE R124, R6, 0x2, R142 ;  /* 0x00000002067c7825 */ /* 0x010fc600078e028e */
        /* <DEDUP_REMOVED lines=9> */
[----:B-1----:R-:W-:-:S04]  /*3430*/  IMAD.WIDE R120, R6, 0x2, R158 ;  /* 0x0000000206787825 */ /* 0x002fc800078e029e */
[C---:B----4-:R-:W-:Y:S02]  /*3440*/  IMAD.WIDE R122, R6.reuse, 0x2, R148 ;  /* 0x00000002067a7825 */ /* 0x050fe400078e0294 */
[----:B------:R1:W4:Y:S02]  /*3450*/  LDG.E.U16 R148, desc[UR10][R120.64] ;  /* 0x0000000a78947981 */ /* 0x000324000c1e1500 */
[C---:B0-----:R-:W-:Y:S02]  /*3460*/  IMAD.WIDE R124, R6.reuse, 0x2, R146 ;  /* 0x00000002067c7825 */ /* 0x041fe400078e0292 */
[----:B------:R0:W4:Y:S04]  /*3470*/  LDG.E.U16 R146, desc[UR10][R116.64] ;  /* 0x0000000a74927981 */ /* 0x000128000c1e1500 */
[----:B------:R5:W4:Y:S01]  /*3480*/  LDG.E.U16 R147, desc[UR10][R118.64] ;  /* 0x0000000a76937981 */ /* 0x000b22000c1e1500 */
[----:B-1----:R-:W-:-:S03]  /*3490*/  IMAD.WIDE R120, R6, 0x2, R152 ;  /* 0x0000000206787825 */ /* 0x002fc600078e0298 */
[----:B------:R1:W4:Y:S01]  /*34a0*/  LDG.E.U16 R149, desc[UR10][R122.64] ;  /* 0x0000000a7a957981 */ /* 0x000322000c1e1500 */
[----:B0-----:R-:W-:-:S03]  /*34b0*/  IMAD.WIDE R116, R6, 0x2, R156 ;  /* 0x0000000206747825 */ /* 0x001fc600078e029c */
[----:B------:R-:W4:Y:S01]  /*34c0*/  LDG.E.U16 R124, desc[UR10][R124.64] ;  /* 0x0000000a7c7c7981 */ /* 0x000f22000c1e1500 */
[----:B-----5:R-:W-:-:S03]  /*34d0*/  IMAD.WIDE R118, R6, 0x2, R154 ;  /* 0x0000000206767825 */ /* 0x020fc600078e029a */
[----:B------:R-:W5:Y:S01]  /*34e0*/  LDG.E.U16 R116, desc[UR10][R116.64] ;  /* 0x0000000a74747981 */ /* 0x000f62000c1e1500 */
[----:B-1----:R-:W-:-:S03]  /*34f0*/  IMAD.WIDE R122, R6, 0x2, R150 ;  /* 0x00000002067a7825 */ /* 0x002fc600078e0296 */
[----:B------:R-:W5:Y:S04]  /*3500*/  LDG.E.U16 R118, desc[UR10][R118.64] ;  /* 0x0000000a76767981 */ /* 0x000f68000c1e1500 */
[----:B------:R-:W5:Y:S04]  /*3510*/  LDG.E.U16 R120, desc[UR10][R120.64] ;  /* 0x0000000a78787981 */ /* 0x000f68000c1e1500 */
[----:B------:R0:W5:Y:S01]  /*3520*/  LDG.E.U16 R122, desc[UR10][R122.64] ;  /* 0x0000000a7a7a7981 */ /* 0x000162000c1e1500 */
[----:B------:R-:W0:Y:S01]  /*3530*/  S2R R207, SR_TID.X ;  /* 0x0000000000cf7919 */ /* 0x000e220000002100 */
[----:B------:R-:W1:Y:S01]  /*3540*/  S2R R250, SR_TID.X ;  /* 0x0000000000fa7919 */ /* 0x000e620000002100 */
[----:B0-----:R-:W-:-:S02]  /*3550*/  SHF.R.S32.HI R123, RZ, 0x6, R207 ;  /* 0x00000006ff7b7819 */ /* 0x001fc400000114cf */
[----:B------:R-:W-:Y:S02]  /*3560*/  LOP3.LUT R117, R207, 0x3f, RZ, 0xc0, !PT ;  /* 0x0000003fcf757812 */ /* 0x000fe400078ec0ff */
[----:B------:R-:W-:Y:S02]  /*3570*/  SGXT R123, R123, 0x1 ;  /* 0x000000017b7b781a */ /* 0x000fe40000000200 */
[----:B------:R-:W-:-:S04]  /*3580*/  SHF.L.U32 R117, R117, 0x1, RZ ;  /* 0x0000000175757819 */ /* 0x000fc800000006ff */
[----:B------:R-:W-:Y:S01]  /*3590*/  LOP3.LUT R117, R117, 0x90, R123, 0x78, !PT ;  /* 0x0000009075757812 */ /* 0x000fe200078e787b */
[----:B------:R-:W-:Y:S01]  /*35a0*/  BAR.SYNC.DEFER_BLOCKING 0x0 ;  /* 0x0000000000007b1d */ /* 0x000fe20000010000 */
[C---:B-1----:R-:W-:Y:S01]  /*35b0*/  IMAD.SHL.U32 R156, R250.reuse, 0x8, RZ ;  /* 0x00000008fa9c7824 */ /* 0x042fe200078e00ff */
[----:B------:R-:W-:-:S04]  /*35c0*/  LOP3.LUT R152, R250, 0x7, RZ, 0xc0, !PT ;  /* 0x00000007fa987812 */ /* 0x000fc800078ec0ff */
[----:B------:R-:W-:Y:S01]  /*35d0*/  LOP3.LUT R156, R156, 0x30, RZ, 0xc0, !PT ;  /* 0x000000309c9c7812 */ /* 0x000fe200078ec0ff */
[----:B------:R0:W-:Y:S04]  /*35e0*/  STS.U16 [R117+UR6+0x1800], R18 ;  /* 0x0018001275007988 */ /* 0x0001e80008000406 */
[----:B------:R-:W-:Y:S01]  /*35f0*/  STS.U16 [R117+UR6], R24 ;  /* 0x0000001875007988 */ /* 0x000fe20008000406 */
[----:B0-----:R-:W-:-:S03]  /*3600*/  LOP3.LUT R18, R117, 0x20, RZ, 0x3c, !PT ;  /* 0x0000002075127812 */ /* 0x001fc600078e3cff */
        /* <DEDUP_REMOVED lines=12> */
[----:B------:R-:W-:Y:S01]  /*36d0*/  STS.U16 [R117+UR6+0x3800], R134 ;  /* 0x0038008675007988 */ /* 0x000fe20008000406 */
[----:B------:R-:W-:Y:S01]  /*36e0*/  IMAD R156, R152, 0x40, R156 ;  /* 0x00000040989c7824 */ /* 0x000fe200078e029c */
[----:B------:R-:W-:Y:S01]  /*36f0*/  SHF.L.U32 R121, R250, 0x1, RZ ;  /* 0x00000001fa797819 */ /* 0x000fe200000006ff */
[----:B------:R-:W-:Y:S01]  /*3700*/  IMAD.SHL.U32 R241, R152, 0x10, RZ ;  /* 0x0000001098f17824 */ /* 0x000fe200078e00ff */
[----:B------:R-:W-:-:S02]  /*3710*/  LOP3.LUT R179, R250, 0x60, RZ, 0xc0, !PT ;  /* 0x00000060fab37812 */ /* 0x000fc400078ec0ff */
[--C-:B------:R-:W-:Y:S02]  /*3720*/  LOP3.LUT R156, R156, 0x10, R121.reuse, 0x78, !PT ;  /* 0x000000109c9c7812 */ /* 0x100fe400078e7879 */
[----:B------:R-:W-:Y:S02]  /*3730*/  LOP3.LUT R206, R250, 0x10, RZ, 0xc0, !PT ;  /* 0x00000010face7812 */ /* 0x000fe400078ec0ff */
[----:B------:R-:W-:Y:S02]  /*3740*/  LEA R152, R152, R179, 0x2 ;  /* 0x000000b398987211 */ /* 0x000fe400078e10ff */
[----:B------:R-:W-:Y:S02]  /*3750*/  LOP3.LUT R119, R241, 0x30, R121, 0x78, !PT ;  /* 0x00000030f1777812 */ /* 0x000fe400078e7879 */
[----:B------:R-:W-:-:S03]  /*3760*/  LEA R156, R206, R156, 0x5 ;  /* 0x0000009cce9c7211 */ /* 0x000fc600078e28ff */
[----:B------:R-:W-:Y:S01]  /*3770*/  IMAD.U32 R152, R152, 0x20, R119 ;  /* 0x0000002098987824 */ /* 0x000fe200078e0077 */
[----:B------:R-:W-:Y:S01]  /*3780*/  LOP3.LUT R164, R156, 0x20, RZ, 0x3c, !PT ;  /* 0x000000209ca47812 */ /* 0x000fe200078e3cff */
[----:B---3--:R-:W-:Y:S04]  /*3790*/  STS.U16 [R117+UR6+0x3c00], R135 ;  /* 0x003c008775007988 */ /* 0x008fe80008000406 */
[----:B------:R0:W-:Y:S04]  /*37a0*/  STS.U16 [R18+UR6+0xd00], R22 ;  /* 0x000d001612007988 */ /* 0x0001e80008000406 */
[----:B------:R-:W-:Y:S01]  /*37b0*/  STS.U16 [R18+UR6+0x100], R93 ;  /* 0x0001005d12007988 */ /* 0x000fe20008000406 */
[----:B0-----:R-:W-:-:S02]  /*37c0*/  LOP3.LUT R22, R117, 0x40, RZ, 0x3c, !PT ;  /* 0x0000004075167812 */ /* 0x001fc400078e3cff */
[----:B------:R-:W-:Y:S01]  /*37d0*/  LOP3.LUT R117, R117, 0x60, RZ, 0x3c, !PT ;  /* 0x0000006075757812 */ /* 0x000fe200078e3cff */
        /* <DEDUP_REMOVED lines=11> */
[----:B--2---:R-:W-:Y:S04]  /*3890*/  STS.U16 [R18+UR6+0x3500], R138 ;  /* 0x0035008a12007988 */ /* 0x004fe80008000406 */
        /* <DEDUP_REMOVED lines=25> */
[----:B----4-:R-:W-:Y:S04]  /*3a30*/  STS.U16 [R117+UR6+0x1f00], R146 ;  /* 0x001f009275007988 */ /* 0x010fe80008000406 */
[----:B------:R-:W-:Y:S04]  /*3a40*/  STS.U16 [R117+UR6+0x2300], R147 ;  /* 0x0023009375007988 */ /* 0x000fe80008000406 */
[----:B------:R-:W-:Y:S04]  /*3a50*/  STS.U16 [R117+UR6+0x2700], R148 ;  /* 0x0027009475007988 */ /* 0x000fe80008000406 */
[----:B------:R-:W-:Y:S04]  /*3a60*/  STS.U16 [R117+UR6+0x2b00], R149 ;  /* 0x002b009575007988 */ /* 0x000fe80008000406 */
[----:B------:R-:W-:Y:S04]  /*3a70*/  STS.U16 [R117+UR6+0x2f00], R124 ;  /* 0x002f007c75007988 */ /* 0x000fe80008000406 */
[----:B-----5:R-:W-:Y:S04]  /*3a80*/  STS.U16 [R117+UR6+0x3300], R116 ;  /* 0x0033007475007988 */ /* 0x020fe80008000406 */
[----:B------:R-:W-:Y:S04]  /*3a90*/  STS.U16 [R117+UR6+0x3700], R118 ;  /* 0x0037007675007988 */ /* 0x000fe80008000406 */
[----:B------:R-:W-:Y:S04]  /*3aa0*/  STS.U16 [R117+UR6+0x3b00], R120 ;  /* 0x003b007875007988 */ /* 0x000fe80008000406 */
[----:B------:R-:W-:Y:S01]  /*3ab0*/  STS.U16 [R117+UR6+0x3f00], R122 ;  /* 0x003f007a75007988 */ /* 0x000fe20008000406 */
[----:B------:R-:W-:Y:S06]  /*3ac0*/  BAR.SYNC.DEFER_BLOCKING 0x0 ;  /* 0x0000000000007b1d */ /* 0x000fec0000010000 */
[----:B------:R-:W-:Y:S04]  /*3ad0*/  LDSM.16.MT88.4 R108, [R156+UR6+0x6000] ;  /* 0x006000069c6c783b */ /* 0x000fe80008004200 */
[----:B------:R-:W0:Y:S04]  /*3ae0*/  LDSM.16.M88.4 R144, [R152+UR6] ;  /* 0x000000069890783b */ /* 0x000e280008000200 */
[----:B------:R-:W1:Y:S04]  /*3af0*/  LDSM.16.MT88.4 R132, [R164+UR6+0x6000] ;  /* 0x00600006a484783b */ /* 0x000e680008004200 */
[----:B------:R-:W2:Y:S04]  /*3b00*/  LDSM.16.M88.4 R84, [R152+UR6+0x1000] ;  /* 0x001000069854783b */ /* 0x000ea80008000200 */
[----:B------:R-:W3:Y:S04]  /*3b10*/  LDSM.16.M88.4 R88, [R152+UR6+0x2000] ;  /* 0x002000069858783b */ /* 0x000ee80008000200 */
[----:B------:R-:W4:Y:S04]  /*3b20*/  LDSM.16.MT88.4 R96, [R156+UR6+0x6400] ;  /* 0x006400069c60783b */ /* 0x000f280008004200 */
[----:B------:R-:W5:Y:S04]  /*3b30*/  LDSM.16.MT88.4 R100, [R164+UR6+0x6400] ;  /* 0x00640006a464783b */ /* 0x000f680008004200 */
[----:B------:R0:W5:Y:S04]  /*3b40*/  LDSM.16.M88.4 R92, [R152+UR6+0x3000] ;  /* 0x00300006985c783b */ /* 0x0001680008000200 */
[----:B------:R-:W-:Y:S01]  /*3b50*/  LDSM.16.MT88.4 R124, [R164+UR6+0x6800] ;  /* 0x00680006a47c783b */ /* 0x000fe20008004200 */
[----:B0-----:R-:W-:-:S03]  /*3b60*/  LOP3.LUT R152, R152, 0x40, RZ, 0x3c, !PT ;  /* 0x0000004098987812 */ /* 0x001fc600078e3cff */
[----:B------:R-:W-:Y:S04]  /*3b70*/  LDSM.16.MT88.4 R112, [R156+UR6+0x6800] ;  /* 0x006800069c70783b */ /* 0x000fe80008004200 */
[----:B------:R-:W0:Y:S01]  /*3b80*/  LDSM.16.M88.4 R116, [R152+UR6] ;  /* 0x000000069874783b */ /* 0x000e220008000200 */
[-C--:B------:R-:W-:Y:S03]  /*3b90*/  HMMA.16816.F32.BF16 R140, R108, R144.reuse, RZ ;  /* 0x000000906c8c723c */ /* 0x080fe600000418ff */
[----:B------:R-:W0:Y:S04]  /*3ba0*/  LDSM.16.M88.4 R136, [R152+UR6+0x1000] ;  /* 0x001000069888783b */ /* 0x000e280008000200 */
[----:B------:R-:W-:Y:S01]  /*3bb0*/  LDSM.16.MT88.4 R164, [R164+UR6+0x6c00] ;  /* 0x006c0006a4a4783b */ /* 0x000fe20008004200 */
[----:B-1----:R-:W-:Y:S03]  /*3bc0*/  HMMA.16816.F32.BF16 R148, R132, R144, RZ ;  /* 0x000000908494723c */ /* 0x002fe600000418ff */
[----:B------:R-:W-:Y:S03]  /*3bd0*/  LDSM.16.MT88.4 R156, [R156+UR6+0x6c00] ;  /* 0x006c00069c9c783b */ /* 0x000fe60008004200 */
[-C--:B--2---:R-:W-:Y:S06]  /*3be0*/  HMMA.16816.F32.BF16 R160, R108, R84.reuse, RZ ;  /* 0x000000546ca0723c */ /* 0x084fec00000418ff */
[----:B------:R-:W-:Y:S06]  /*3bf0*/  HMMA.16816.F32.BF16 R120, R132, R84, RZ ;  /* 0x000000548478723c */ /* 0x000fec00000418ff */
[----:B---3--:R-:W-:Y:S06]  /*3c00*/  HMMA.16816.F32.BF16 R104, R108, R88, RZ ;  /* 0x000000586c68723c */ /* 0x008fec00000418ff */
[----:B----4-:R-:W-:Y:S06]  /*3c10*/  HMMA.16816.F32.BF16 R140, R96, R146, R140 ;  /* 0x00000092608c723c */ /* 0x010fec000004188c */
[----:B------:R-:W-:Y:S06]  /*3c20*/  HMMA.16816.F32.BF16 R128, R132, R88, RZ ;  /* 0x000000588480723c */ /* 0x000fec00000418ff */
[----:B-----5:R-:W-:Y:S01]  /*3c30*/  HMMA.16816.F32.BF16 R144, R100, R146, R148 ;  /* 0x000000926490723c */ /* 0x020fe20000041894 */
[----:B------:R-:W1:Y:S04]  /*3c40*/  LDSM.16.M88.4 R148, [R152+UR6+0x2000] ;  /* 0x002000069894783b */ /* 0x000e680008000200 */
[----:B------:R-:W2:Y:S01]  /*3c50*/  LDSM.16.M88.4 R152, [R152+UR6+0x3000] ;  /* 0x003000069898783b */ /* 0x000ea20008000200 */
[----:B------:R-:W-:Y:S06]  /*3c60*/  HMMA.16816.F32.BF16 R160, R96, R86, R160 ;  /* 0x0000005660a0723c */ /* 0x000fec00000418a0 */
[-C--:B------:R-:W-:Y:S06]  /*3c70*/  HMMA.16816.F32.BF16 R108, R108, R92.reuse, RZ ;  /* 0x0000005c6c6c723c */ /* 0x080fec00000418ff */
[----:B------:R-:W-:Y:S06]  /*3c80*/  HMMA.16816.F32.BF16 R132, R132, R92, RZ ;  /* 0x0000005c8484723c */ /* 0x000fec00000418ff */
[----:B------:R-:W-:Y:S06]  /*3c90*/  HMMA.16816.F32.BF16 R120, R100, R86, R120 ;  /* 0x000000566478723c */ /* 0x000fec0000041878 */
[-C--:B------:R-:W-:Y:S06]  /*3ca0*/  HMMA.16816.F32.BF16 R104, R96, R90.reuse, R104 ;  /* 0x0000005a6068723c */ /* 0x080fec0000041868 */
[----:B------:R-:W-:Y:S06]  /*3cb0*/  HMMA.16816.F32.BF16 R128, R100, R90, R128 ;  /* 0x0000005a6480723c */ /* 0x000fec0000041880 */
[-C--:B0-----:R-:W-:Y:S06]  /*3cc0*/  HMMA.16816.F32.BF16 R144, R124, R116.reuse, R144 ;  /* 0x000000747c90723c */ /* 0x081fec0000041890 */
[C---:B------:R-:W-:Y:S06]  /*3cd0*/  HMMA.16816.F32.BF16 R140, R112.reuse, R116, R140 ;  /* 0x00000074708c723c */ /* 0x040fec000004188c */
[----:B------:R-:W-:Y:S06]  /*3ce0*/  HMMA.16816.F32.BF16 R160, R112, R136, R160 ;  /* 0x0000008870a0723c */ /* 0x000fec00000418a0 */
[-C--:B------:R-:W-:Y:S06]  /*3cf0*/  HMMA.16816.F32.BF16 R108, R96, R94.reuse, R108 ;  /* 0x0000005e606c723c */ /* 0x080fec000004186c */
[----:B------:R-:W-:Y:S06]  /*3d00*/  HMMA.16816.F32.BF16 R132, R100, R94, R132 ;  /* 0x0000005e6484723c */ /* 0x000fec0000041884 */
[----:B------:R-:W-:Y:S06]  /*3d10*/  HMMA.16816.F32.BF16 R120, R124, R136, R120 ;  /* 0x000000887c78723c */ /* 0x000fec0000041878 */
[-C--:B-1----:R-:W-:Y:S06]  /*3d20*/  HMMA.16816.F32.BF16 R104, R112, R148.reuse, R104 ;  /* 0x000000947068723c */ /* 0x082fec0000041868 */
[----:B------:R-:W-:Y:S06]  /*3d30*/  HMMA.16816.F32.BF16 R128, R124, R148, R128 ;  /* 0x000000947c80723c */ /* 0x000fec0000041880 */
[-C--:B------:R-:W-:Y:S06]  /*3d40*/  HMMA.16816.F32.BF16 R144, R164, R118.reuse, R144 ;  /* 0x00000076a490723c */ /* 0x080fec0000041890 */
[C---:B------:R-:W-:Y:S06]  /*3d50*/  HMMA.16816.F32.BF16 R140, R156.reuse, R118, R140 ;  /* 0x000000769c8c723c */ /* 0x040fec000004188c */
[----:B------:R-:W-:Y:S06]  /*3d60*/  HMMA.16816.F32.BF16 R160, R156, R138, R160 ;  /* 0x0000008a9ca0723c */ /* 0x000fec00000418a0 */
[-C--:B--2---:R-:W-:Y:S06]  /*3d70*/  HMMA.16816.F32.BF16 R108, R112, R152.reuse, R108 ;  /* 0x00000098706c723c */ /* 0x084fec000004186c */
[----:B------:R-:W-:Y:S06]  /*3d80*/  HMMA.16816.F32.BF16 R132, R124, R152, R132 ;  /* 0x000000987c84723c */ /* 0x000fec0000041884 */
[----:B------:R-:W-:Y:S06]  /*3d90*/  HMMA.16816.F32.BF16 R120, R164, R138, R120 ;  /* 0x0000008aa478723c */ /* 0x000fec0000041878 */
[----:B------:R-:W-:Y:S01]  /*3da0*/  HMMA.16816.F32.BF16 R104, R156, R150, R104 ;  /* 0x000000969c68723c */ /* 0x000fe20000041868 */
[----:B------:R-:W-:Y:S01]  /*3db0*/  FMUL R24, R144, UR9 ;  /* 0x0000000990187c20 */ /* 0x000fe20008400000 */
[----:B------:R-:W-:Y:S01]  /*3dc0*/  FMUL R84, R145, UR9 ;  /* 0x0000000991547c20 */ /* 0x000fe20008400000 */
[----:B------:R-:W-:Y:S01]  /*3dd0*/  FMUL R18, R140, UR9 ;  /* 0x000000098c127c20 */ /* 0x000fe20008400000 */
[----:B------:R-:W-:-:S02]  /*3de0*/  FMUL R85, R141, UR9 ;  /* 0x000000098d557c20 */ /* 0x000fc40008400000 */
[----:B------:R-:W-:Y:S01]  /*3df0*/  HMMA.16816.F32.BF16 R128, R164, R150, R128 ;  /* 0x00000096a480723c */ /* 0x000fe20000041880 */
[----:B------:R-:W-:Y:S01]  /*3e00*/  FMUL R22, R142, UR9 ;  /* 0x000000098e167c20 */ /* 0x000fe20008400000 */
[----:B------:R-:W-:Y:S01]  /*3e10*/  FMUL R87, R143, UR9 ;  /* 0x000000098f577c20 */ /* 0x000fe20008400000 */
[----:B------:R-:W-:Y:S01]  /*3e20*/  FMNMX R24, R24, R84, !PT ;  /* 0x0000005418187209 */ /* 0x000fe20007800000 */
[----:B------:R-:W-:Y:S01]  /*3e30*/  FMUL R84, R162, UR9 ;  /* 0x00000009a2547c20 */ /* 0x000fe20008400000 */
[----:B------:R-:W-:Y:S01]  /*3e40*/  FMNMX R18, R18, R85, !PT ;  /* 0x0000005512127209 */ /* 0x000fe20007800000 */
[----:B------:R-:W-:Y:S01]  /*3e50*/  FMUL R86, R146, UR9 ;  /* 0x0000000992567c20 */ /* 0x000fe20008400000 */
[----:B------:R-:W-:Y:S01]  /*3e60*/  FMUL R85, R147, UR9 ;  /* 0x0000000993557c20 */ /* 0x000fe20008400000 */
[----:B------:R-:W-:Y:S01]  /*3e70*/  FMNMX R22, R22, R87, !PT ;  /* 0x0000005716167209 */ /* 0x000fe20007800000 */
[----:B------:R-:W-:Y:S01]  /*3e80*/  FMUL R88, R160, UR9 ;  /* 0x00000009a0587c20 */ /* 0x000fe20008400000 */
[-C--:B------:R-:W-:Y:S02]  /*3e90*/  HMMA.16816.F32.BF16 R108, R156, R154.reuse, R108 ;  /* 0x0000009a9c6c723c */ /* 0x080fe4000004186c */
[----:B------:R-:W-:Y:S01]  /*3ea0*/  FMNMX R22, R84, R22, !PT ;  /* 0x0000001654167209 */ /* 0x000fe20007800000 */
[----:B------:R-:W-:Y:S01]  /*3eb0*/  FMUL R84, R161, UR9 ;  /* 0x00000009a1547c20 */ /* 0x000fe20008400000 */
[----:B------:R-:W-:Y:S01]  /*3ec0*/  FMNMX R86, R86, R85, !PT ;  /* 0x0000005556567209 */ /* 0x000fe20007800000 */
[----:B------:R-:W-:Y:S01]  /*3ed0*/  FMUL R85, R122, UR9 ;  /* 0x000000097a557c20 */ /* 0x000fe20008400000 */
[----:B------:R-:W-:Y:S01]  /*3ee0*/  HMMA.16816.F32.BF16 R132, R164, R154, R132 ;  /* 0x0000009aa484723c */ /* 0x000fe20000041884 */
[----:B------:R-:W-:Y:S01]  /*3ef0*/  FMNMX R18, R88, R18, !PT ;  /* 0x0000001258127209 */ /* 0x000fe20007800000 */
[----:B------:R-:W-:-:S02]  /*3f00*/  FMUL R87, R120, UR9 ;  /* 0x0000000978577c20 */ /* 0x000fc40008400000 */
[----:B------:R-:W-:Y:S02]  /*3f10*/  FMNMX R86, R85, R86, !PT ;  /* 0x0000005655567209 */ /* 0x000fe40007800000 */
[----:B------:R-:W-:Y:S01]  /*3f20*/  FMNMX R18, R84, R18, !PT ;  /* 0x0000001254127209 */ /* 0x000fe20007800000 */
[----:B------:R-:W-:Y:S01]  /*3f30*/  FMUL R84, R104, UR9 ;  /* 0x0000000968547c20 */ /* 0x000fe20008400000 */
[----:B------:R-:W-:Y:S01]  /*3f40*/  FMNMX R24, R87, R24, !PT ;  /* 0x0000001857187209 */ /* 0x000fe20007800000 */
[----:B------:R-:W-:Y:S01]  /*3f50*/  FMUL R85, R121, UR9 ;  /* 0x0000000979557c20 */ /* 0x000fe20008400000 */
[----:B------:R-:W-:Y:S01]  /*3f60*/  FMUL R88, R163, UR9 ;  /* 0x00000009a3587c20 */ /* 0x000fe20008400000 */
[----:B------:R-:W-:Y:S01]  /*3f70*/  FMUL R87, R123, UR9 ;  /* 0x000000097b577c20 */ /* 0x000fe20008400000 */
[----:B------:R-:W-:Y:S01]  /*3f80*/  FMNMX R18, R84, R18, !PT ;  /* 0x0000001254127209 */ /* 0x000fe20007800000 */
[----:B------:R-:W-:Y:S01]  /*3f90*/  FMUL R84, R130, UR9 ;  /* 0x0000000982547c20 */ /* 0x000fe20008400000 */
[----:B------:R-:W-:Y:S01]  /*3fa0*/  FMNMX R24, R85, R24, !PT ;  /* 0x0000001855187209 */ /* 0x000fe20007800000 */
[----:B------:R-:W-:Y:S01]  /*3fb0*/  FMUL R85, R106, UR9 ;  /* 0x000000096a557c20 */ /* 0x000fe20008400000 */
[----:B------:R-:W-:Y:S01]  /*3fc0*/  FMNMX R22, R88, R22, !PT ;  /* 0x0000001658167209 */ /* 0x000fe20007800000 */
[----:B------:R-:W-:Y:S01]  /*3fd0*/  FMUL R88, R128, UR9 ;  /* 0x0000000980587c20 */ /* 0x000fe20008400000 */
[----:B------:R-:W-:Y:S01]  /*3fe0*/  FMNMX R86, R87, R86, !PT ;  /* 0x0000005657567209 */ /* 0x000fe20007800000 */
[----:B------:R-:W-:Y:S01]  /*3ff0*/  FMUL R87, R105, UR9 ;  /* 0x0000000969577c20 */ /* 0x000fe20008400000 */
[----:B------:R-:W-:-:S02]  /*4000*/  FMNMX R22, R85, R22, !PT ;  /* 0x0000001655167209 */ /* 0x000fc40007800000 */
[----:B------:R-:W-:Y:S01]  /*4010*/  FMNMX R86, R84, R86, !PT ;  /* 0x0000005654567209 */ /* 0x000fe20007800000 */
[----:B------:R-:W-:Y:S01]  /*4020*/  FMUL R84, R129, UR9 ;  /* 0x0000000981547c20 */ /* 0x000fe20008400000 */
[----:B------:R-:W-:Y:S01]  /*4030*/  FMUL R85, R107, UR9 ;  /* 0x000000096b557c20 */ /* 0x000fe20008400000 */
[----:B------:R-:W-:Y:S02]  /*4040*/  FMNMX R24, R88, R24, !PT ;  /* 0x0000001858187209 */ /* 0x000fe40007800000 */
[----:B------:R-:W-:Y:S01]  /*4050*/  FMNMX R18, R87, R18, !PT ;  /* 0x0000001257127209 */ /* 0x000fe20007800000 */
        /* <DEDUP_REMOVED lines=11> */
[----:B------:R-:W-:Y:S01]  /*4110*/  FMNMX R22, R85, R22, !PT ;  /* 0x0000001655167209 */ /* 0x000fe20007800000 */
[----:B------:R-:W-:Y:S01]  /*4120*/  FMUL R85, R111, UR9 ;  /* 0x000000096f557c20 */ /* 0x000fe20008400000 */
[----:B------:R-:W-:Y:S01]  /*4130*/  FMNMX R86, R87, R86, !PT ;  /* 0x0000005657567209 */ /* 0x000fe20007800000 */
[----:B------:R-:W-:Y:S01]  /*4140*/  FMUL R88, R133, UR9 ;  /* 0x0000000985587c20 */ /* 0x000fe20008400000 */
[----:B------:R-:W-:Y:S01]  /*4150*/  FMUL R87, R135, UR9 ;  /* 0x0000000987577c20 */ /* 0x000fe20008400000 */
[----:B------:R-:W-:Y:S02]  /*4160*/  FMNMX R18, R84, R18, !PT ;  /* 0x0000001254127209 */ /* 0x000fe40007800000 */
[----:B------:R-:W-:Y:S02]  /*4170*/  FMNMX R22, R85, R22, !PT ;  /* 0x0000001655167209 */ /* 0x000fe40007800000 */
[----:B------:R-:W-:-:S02]  /*4180*/  FMNMX R24, R88, R24, !PT ;  /* 0x0000001858187209 */ /* 0x000fc40007800000 */
[----:B------:R-:W-:Y:S01]  /*4190*/  FMNMX R87, R87, R86, !PT ;  /* 0x0000005657577209 */ /* 0x000fe20007800000 */
[----:B------:R-:W-:Y:S04]  /*41a0*/  SHFL.BFLY PT, R88, R22, 0x2, 0x1f ;  /* 0x0c401f0016587f89 */ /* 0x000fe800000e0000 */
[----:B------:R-:W0:Y:S04]  /*41b0*/  SHFL.BFLY PT, R86, R18, 0x2, 0x1f ;  /* 0x0c401f0012567f89 */ /* 0x000e2800000e0000 */
[----:B------:R-:W1:Y:S04]  /*41c0*/  SHFL.BFLY PT, R85, R24, 0x2, 0x1f ;  /* 0x0c401f0018557f89 */ /* 0x000e6800000e0000 */
[----:B------:R-:W2:Y:S01]  /*41d0*/  SHFL.BFLY PT, R84, R87, 0x2, 0x1f ;  /* 0x0c401f0057547f89 */ /* 0x000ea200000e0000 */
[----:B0-----:R-:W-:-:S02]  /*41e0*/  FMNMX R86, R18, R86, !PT ;  /* 0x0000005612567209 */ /* 0x001fc40007800000 */
[----:B------:R-:W-:Y:S02]  /*41f0*/  FMNMX R18, R22, R88, !PT ;  /* 0x0000005816127209 */ /* 0x000fe40007800000 */
[----:B-1----:R-:W-:Y:S02]  /*4200*/  FMNMX R22, R24, R85, !PT ;  /* 0x0000005518167209 */ /* 0x002fe40007800000 */
[----:B--2---:R-:W-:Y:S01]  /*4210*/  FMNMX R24, R87, R84, !PT ;  /* 0x0000005457187209 */ /* 0x004fe20007800000 */
[----:B------:R-:W0:Y:S04]  /*4220*/  SHFL.BFLY PT, R90, R86, 0x1, 0x1f ;  /* 0x0c201f00565a7f89 */ /* 0x000e2800000e0000 */
[----:B------:R-:W1:Y:S04]  /*4230*/  SHFL.BFLY PT, R87, R18, 0x1, 0x1f ;  /* 0x0c201f0012577f89 */ /* 0x000e6800000e0000 */
[----:B------:R-:W2:Y:S04]  /*4240*/  SHFL.BFLY PT, R84, R22, 0x1, 0x1f ;  /* 0x0c201f0016547f89 */ /* 0x000ea800000e0000 */
[----:B------:R-:W3:Y:S01]  /*4250*/  SHFL.BFLY PT, R85, R24, 0x1, 0x1f ;  /* 0x0c201f0018557f89 */ /* 0x000ee200000e0000 */
[----:B------:R-:W-:-:S02]  /*4260*/  LOP3.LUT R251, R250, 0x7f, RZ, 0xc0, !PT ;  /* 0x0000007ffafb7812 */ /* 0x000fc400078ec0ff */
[----:B------:R-:W-:Y:S02]  /*4270*/  LOP3.LUT R88, R250, 0x1c, RZ, 0xc0, !PT ;  /* 0x0000001cfa587812 */ /* 0x000fe400078ec0ff */
[----:B------:R-:W-:Y:S02]  /*4280*/  SHF.R.U32.HI R89, RZ, 0x3, R251 ;  /* 0x00000003ff597819 */ /* 0x000fe400000116fb */
[----:B------:R-:W-:Y:S02]  /*4290*/  LEA R88, R88, UR6, 0x2 ;  /* 0x0000000658587c11 */ /* 0x000fe4000f8e10ff */
[----:B------:R-:W-:Y:S02]  /*42a0*/  LOP3.LUT R89, R89, 0xc, RZ, 0xc0, !PT ;  /* 0x0000000c59597812 */ /* 0x000fe400078ec0ff */
[----:B0-----:R-:W-:Y:S02]  /*42b0*/  FMNMX R86, R86, R90, !PT ;  /* 0x0000005a56567209 */ /* 0x001fe40007800000 */
[----:B-1----:R-:W-:Y:S01]  /*42c0*/  FMNMX R87, R18, R87, !PT ;  /* 0x0000005712577209 */ /* 0x002fe20007800000 */
[----:B------:R-:W-:Y:S01]  /*42d0*/  IMAD.IADD R18, R88, 0x1, R89 ;  /* 0x0000000158127824 */ /* 0x000fe200078e0259 */
[----:B------:R-:W-:Y:S01]  /*42e0*/  BAR.SYNC.DEFER_BLOCKING 0x0 ;  /* 0x0000000000007b1d */ /* 0x000fe20000010000 */
[----:B--2---:R-:W-:-:S02]  /*42f0*/  FMNMX R84, R22, R84, !PT ;  /* 0x0000005416547209 */ /* 0x004fc40007800000 */
[----:B---3--:R-:W-:Y:S02]  /*4300*/  FMNMX R85, R24, R85, !PT ;  /* 0x0000005518557209 */ /* 0x008fe40007800000 */
[----:B------:R-:W-:Y:S01]  /*4310*/  LOP3.LUT R89, R207, 0x7f, RZ, 0xc0, !PT ;  /* 0x0000007fcf597812 */ /* 0x000fe200078ec0ff */
[----:B------:R-:W-:Y:S04]  /*4320*/  @!P0 STS [R18], R86 ;  /* 0x0000005612008388 */ /* 0x000fe80000000800 */
[----:B------:R-:W-:Y:S04]  /*4330*/  @!P0 STS [R18+0x80], R87 ;  /* 0x0000805712008388 */ /* 0x000fe80000000800 */
[----:B------:R-:W-:Y:S04]  /*4340*/  @!P0 STS [R18+0x100], R84 ;  /* 0x0001005412008388 */ /* 0x000fe80000000800 */
[----:B------:R-:W-:Y:S01]  /*4350*/  @!P0 STS [R18+0x180], R85 ;  /* 0x0001805512008388 */ /* 0x000fe20000000800 */
[----:B------:R-:W-:Y:S01]  /*4360*/  BAR.SYNC.DEFER_BLOCKING 0x0 ;  /* 0x0000000000007b1d */ /* 0x000fe20000010000 */
[----:B------:R-:W-:-:S05]  /*4370*/  LEA R89, R89, UR6, 0x2 ;  /* 0x0000000659597c11 */ /* 0x000fca000f8e10ff */
[----:B------:R-:W0:Y:S04]  /*4380*/  LDS R22, [R89] ;  /* 0x0000000059167984 */ /* 0x000e280000000800 */
[----:B0-----:R-:W0:Y:S02]  /*4390*/  SHFL.BFLY PT, R24, R22, 0x2, 0x1f ;  /* 0x0c401f0016187f89 */ /* 0x001e2400000e0000 */
[----:B0-----:R-:W-:-:S05]  /*43a0*/  FMNMX R24, R22, R24, !PT ;  /* 0x0000001816187209 */ /* 0x001fca0007800000 */
[----:B------:R-:W0:Y:S02]  /*43b0*/  SHFL.BFLY PT, R22, R24, 0x1, 0x1f ;  /* 0x0c201f0018167f89 */ /* 0x000e2400000e0000 */
[----:B0-----:R-:W-:-:S05]  /*43c0*/  FMNMX R22, R24, R22, !PT ;  /* 0x0000001618167209 */ /* 0x001fca0007800000 */
[----:B------:R-:W-:Y:S01]  /*43d0*/  @!P0 STS [R89], R22 ;  /* 0x0000001659008388 */ /* 0x000fe20000000800 */
[----:B------:R-:W-:Y:S06]  /*43e0*/  BAR.SYNC.DEFER_BLOCKING 0x0 ;  /* 0x0000000000007b1d */ /* 0x000fec0000010000 */
[----:B------:R-:W0:Y:S04]  /*43f0*/  LDS R84, [R88] ;  /* 0x0000000058547984 */ /* 0x000e280000000800 */
[----:B------:R-:W1:Y:S04]  /*4400*/  LDS R85, [R88+0x80] ;  /* 0x0000800058557984 */ /* 0x000e680000000800 */
[----:B------:R-:W2:Y:S04]  /*4410*/  LDS R86, [R88+0x100] ;  /* 0x0001000058567984 */ /* 0x000ea80000000800 */
[----:B------:R-:W3:Y:S01]  /*4420*/  LDS R87, [R88+0x180] ;  /* 0x0001800058577984 */ /* 0x000ee20000000800 */
[----:B0-----:R-:W-:-:S02]  /*4430*/  FMNMX R84, R84, R0, !PT ;  /* 0x0000000054547209 */ /* 0x001fc40007800000 */
[----:B-1----:R-:W-:-:S03]  /*4440*/  FMNMX R85, R85, R3, !PT ;  /* 0x0000000355557209 */ /* 0x002fc60007800000 */
[--C-:B------:R-:W-:Y:S01]  /*4450*/  FFMA R104, R104, UR9, -R84.reuse ;  /* 0x0000000968687c23 */ /* 0x100fe20008000854 */
[----:B--2---:R-:W-:Y:S02]  /*4460*/  FMNMX R86, R86, R2, !PT ;  /* 0x0000000256567209 */ /* 0x004fe40007800000 */
[----:B---3--:R-:W-:Y:S01]  /*4470*/  FMNMX R87, R87, R9, !PT ;  /* 0x0000000957577209 */ /* 0x008fe20007800000 */
[--C-:B------:R-:W-:Y:S01]  /*4480*/  FFMA R107, R107, UR9, -R85.reuse ;  /* 0x000000096b6b7c23 */ /* 0x100fe20008000855 */
[--C-:B------:R-:W-:Y:S01]  /*4490*/  FFMA R92, R140, UR9, -R84.reuse ;  /* 0x000000098c5c7c23 */ /* 0x100fe20008000854 */
[----:B------:R-:W-:Y:S01]  /*44a0*/  FFMA R141, R141, UR9, -R84 ;  /* 0x000000098d8d7c23 */ /* 0x000fe20008000854 */
[--C-:B------:R-:W-:Y:S01]  /*44b0*/  FFMA R142, R142, UR9, -R85.reuse ;  /* 0x000000098e8e7c23 */ /* 0x100fe20008000855 */
[----:B------:R-:W-:Y:S01]  /*44c0*/  FFMA R143, R143, UR9, -R85 ;  /* 0x000000098f8f7c23 */ /* 0x000fe20008000855 */
[--C-:B------:R-:W-:Y:S01]  /*44d0*/  FFMA R144, R144, UR9, -R86.reuse ;  /* 0x0000000990907c23 */ /* 0x100fe20008000856 */
[----:B------:R-:W-:Y:S01]  /*44e0*/  FFMA R145, R145, UR9, -R86 ;  /* 0x0000000991917c23 */ /* 0x000fe20008000856 */
[--C-:B------:R-:W-:Y:S01]  /*44f0*/  FFMA R146, R146, UR9, -R87.reuse ;  /* 0x0000000992927c23 */ /* 0x100fe20008000857 */
[----:B------:R-:W-:Y:S01]  /*4500*/  FFMA R147, R147, UR9, -R87 ;  /* 0x0000000993937c23 */ /* 0x000fe20008000857 */
[----:B------:R-:W-:Y:S01]  /*4510*/  FMUL R96, R104, 1.4426950216293334961 ;  /* 0x3fb8aa3b68607820 */ /* 0x000fe20000400000 */
[--C-:B------:R-:W-:Y:S01]  /*4520*/  FFMA R98, R108, UR9, -R84.reuse ;  /* 0x000000096c627c23 */ /* 0x100fe20008000854 */
[--C-:B------:R-:W-:Y:S01]  /*4530*/  FFMA R109, R109, UR9, -R84.reuse ;  /* 0x000000096d6d7c23 */ /* 0x100fe20008000854 */
[----:B------:R-:W-:Y:S01]  /*4540*/  FMUL R104, R107, 1.4426950216293334961 ;  /* 0x3fb8aa3b6b687820 */ /* 0x000fe20000400000 */
[----:B------:R-:W-:Y:S01]  /*4550*/  FMUL R92, R92, 1.4426950216293334961 ;  /* 0x3fb8aa3b5c5c7820 */ /* 0x000fe20000400000 */
[----:B------:R-:W-:Y:S01]  /*4560*/  FMUL R91, R141, 1.4426950216293334961 ;  /* 0x3fb8aa3b8d5b7820 */ /* 0x000fe20000400000 */
[----:B------:R-:W-:Y:S01]  /*4570*/  FFMA R160, R160, UR9, -R84 ;  /* 0x00000009a0a07c23 */ /* 0x000fe20008000854 */
        /* <DEDUP_REMOVED lines=9> */
[--C-:B------:R-:W-:Y:S01]  /*4610*/  FFMA R105, R105, UR9, -R84.reuse ;  /* 0x0000000969697c23 */ /* 0x100fe20008000854 */
[----:B------:R-:W-:Y:S01]  /*4620*/  FMUL R97, R109, 1.4426950216293334961 ;  /* 0x3fb8aa3b6d617820 */ /* 0x000fe20000400000 */
[--C-:B------:R-:W-:Y:S01]  /*4630*/  FFMA R110, R110, UR9, -R85.reuse ;  /* 0x000000096e6e7c23 */ /* 0x100fe20008000855 */
[----:B------:R-:W-:Y:S01]  /*4640*/  FMUL R94, R160, 1.4426950216293334961 ;  /* 0x3fb8aa3ba05e7820 */ /* 0x000fe20000400000 */
[----:B------:R-:W-:Y:S01]  /*4650*/  FFMA R161, R161, UR9, -R84 ;  /* 0x00000009a1a17c23 */ /* 0x000fe20008000854 */
[----:B------:R-:W-:Y:S01]  /*4660*/  FMUL R101, R162, 1.4426950216293334961 ;  /* 0x3fb8aa3ba2657820 */ /* 0x000fe20000400000 */
[----:B------:R-:W-:Y:S01]  /*4670*/  FFMA R163, R163, UR9, -R85 ;  /* 0x00000009a3a37c23 */ /* 0x000fe20008000855 */
[----:B------:R-:W-:Y:S01]  /*4680*/  FMUL R109, R120, 1.4426950216293334961 ;  /* 0x3fb8aa3b786d7820 */ /* 0x000fe20000400000 */
[----:B------:R-:W-:Y:S01]  /*4690*/  FFMA R121, R121, UR9, -R86 ;  /* 0x0000000979797c23 */ /* 0x000fe20008000856 */
[----:B------:R-:W-:Y:S01]  /*46a0*/  FMUL R117, R122, 1.4426950216293334961 ;  /* 0x3fb8aa3b7a757820 */ /* 0x000fe20000400000 */
[----:B------:R-:W-:Y:S01]  /*46b0*/  FFMA R123, R123, UR9, -R87 ;  /* 0x000000097b7b7c23 */ /* 0x000fe20008000857 */
[----:B------:R-:W-:Y:S01]  /*46c0*/  MUFU.EX2 R92, R92 ;  /* 0x0000005c005c7308 */ /* 0x000fe20000000800 */
[----:B------:R-:W-:Y:S01]  /*46d0*/  FMUL R95, R105, 1.4426950216293334961 ;  /* 0x3fb8aa3b695f7820 */ /* 0x000fe20000400000 */
[--C-:B------:R-:W-:Y:S01]  /*46e0*/  FFMA R106, R106, UR9, -R85.reuse ;  /* 0x000000096a6a7c23 */ /* 0x100fe20008000855 */
[----:B------:R-:W-:Y:S01]  /*46f0*/  FFMA R111, R111, UR9, -R85 ;  /* 0x000000096f6f7c23 */ /* 0x000fe20008000855 */
[----:B------:R-:W-:Y:S01]  /*4700*/  FMUL R105, R110, 1.4426950216293334961 ;  /* 0x3fb8aa3b6e697820 */ /* 0x000fe20000400000 */
[----:B------:R-:W-:Y:S01]  /*4710*/  FMUL R93, R161, 1.4426950216293334961 ;  /* 0x3fb8aa3ba15d7820 */ /* 0x000fe20000400000 */
[----:B------:R-:W-:-:S02]  /*4720*/  FMUL R102, R163, 1.4426950216293334961 ;  /* 0x3fb8aa3ba3667820 */ /* 0x000fc40000400000 */
[----:B------:R-:W0:Y:S01]  /*4730*/  MUFU.EX2 R91, R91 ;  /* 0x0000005b005b7308 */ /* 0x000e220000000800 */
[----:B------:R-:W-:Y:S01]  /*4740*/  FMUL R110, R121, 1.4426950216293334961 ;  /* 0x3fb8aa3b796e7820 */ /* 0x000fe20000400000 */
[----:B------:R-:W-:Y:S01]  /*4750*/  FFMA R128, R128, UR9, -R86 ;  /* 0x0000000980807c23 */ /* 0x000fe20008000856 */
[----:B------:R-:W-:Y:S01]  /*4760*/  FMUL R118, R123, 1.4426950216293334961 ;  /* 0x3fb8aa3b7b767820 */ /* 0x000fe20000400000 */
[----:B------:R-:W-:-:S04]  /*4770*/  FFMA R130, R130, UR9, -R87 ;  /* 0x0000000982827c23 */ /* 0x000fc80008000857 */
[----:B------:R-:W-:Y:S01]  /*4780*/  MUFU.EX2 R99, R99 ;  /* 0x0000006300637308 */ /* 0x000fe20000000800 */
[----:B------:R-:W-:Y:S01]  /*4790*/  FMUL R103, R106, 1.4426950216293334961 ;  /* 0x3fb8aa3b6a677820 */ /* 0x000fe20000400000 */
[----:B------:R-:W-:-:S06]  /*47a0*/  FMUL R106, R111, 1.4426950216293334961 ;  /* 0x3fb8aa3b6f6a7820 */ /* 0x000fcc0000400000 */
[----:B------:R-:W1:Y:S01]  /*47b0*/  MUFU.EX2 R100, R100 ;  /* 0x0000006400647308 */ /* 0x000e620000000800 */
[----:B------:R-:W-:Y:S01]  /*47c0*/  FMUL R111, R128, 1.4426950216293334961 ;  /* 0x3fb8aa3b806f7820 */ /* 0x000fe20000400000 */
[----:B------:R-:W-:-:S06]  /*47d0*/  FFMA R129, R129, UR9, -R86 ;  /* 0x0000000981817c23 */ /* 0x000fcc0008000856 */
[----:B------:R-:W-:Y:S01]  /*47e0*/  MUFU.EX2 R107, R107 ;  /* 0x0000006b006b7308 */ /* 0x000fe20000000800 */
[----:B------:R-:W-:Y:S01]  /*47f0*/  FMUL R119, R130, 1.4426950216293334961 ;  /* 0x3fb8aa3b82777820 */ /* 0x000fe20000400000 */
[----:B------:R-:W-:-:S06]  /*4800*/  FFMA R131, R131, UR9, -R87 ;  /* 0x0000000983837c23 */ /* 0x000fcc0008000857 */
[----:B------:R-:W2:Y:S08]  /*4810*/  MUFU.EX2 R108, R108 ;  /* 0x0000006c006c7308 */ /* 0x000eb00000000800 */
[----:B------:R-:W-:Y:S08]  /*4820*/  MUFU.EX2 R115, R115 ;  /* 0x0000007300737308 */ /* 0x000ff00000000800 */
[----:B------:R-:W3:Y:S01]  /*4830*/  MUFU.EX2 R116, R116 ;  /* 0x0000007400747308 */ /* 0x000ee20000000800 */
[----:B------:R-:W-:Y:S01]  /*4840*/  FMUL R112, R129, 1.4426950216293334961 ;  /* 0x3fb8aa3b81707820 */ /* 0x000fe20000400000 */
[----:B------:R-:W-:-:S06]  /*4850*/  FFMA R132, R132, UR9, -R86 ;  /* 0x0000000984847c23 */ /* 0x000fcc0008000856 */
[----:B------:R-:W4:Y:S01]  /*4860*/  MUFU.EX2 R94, R94 ;  /* 0x0000005e005e7308 */ /* 0x000f220000000800 */
[----:B------:R-:W-:Y:S01]  /*4870*/  FMUL R121, R131, 1.4426950216293334961 ;  /* 0x3fb8aa3b83797820 */ /* 0x000fe20000400000 */
[----:B------:R-:W-:-:S06]  /*4880*/  FFMA R134, R134, UR9, -R87 ;  /* 0x0000000986867c23 */ /* 0x000fcc0008000857 */
[----:B------:R-:W5:Y:S08]  /*4890*/  MUFU.EX2 R101, R101 ;  /* 0x0000006500657308 */ /* 0x000f700000000800 */
[----:B------:R-:W5:Y:S08]  /*48a0*/  MUFU.EX2 R109, R109 ;  /* 0x0000006d006d7308 */ /* 0x000f700000000800 */
[----:B------:R-:W5:Y:S01]  /*48b0*/  MUFU.EX2 R117, R117 ;  /* 0x0000007500757308 */ /* 0x000f620000000800 */
[----:B------:R-:W-:Y:S01]  /*48c0*/  FMUL R98, R98, 1.4426950216293334961 ;  /* 0x3fb8aa3b62627820 */ /* 0x000fe20000400000 */
[----:B------:R-:W-:-:S06]  /*48d0*/  FMUL R113, R132, 1.4426950216293334961 ;  /* 0x3fb8aa3b84717820 */ /* 0x000fcc0000400000 */
[----:B------:R-:W5:Y:S01]  /*48e0*/  MUFU.EX2 R93, R93 ;  /* 0x0000005d005d7308 */ /* 0x000f620000000800 */
[----:B------:R-:W-:Y:S01]  /*48f0*/  FFMA R133, R133, UR9, -R86 ;  /* 0x0000000985857c23 */ /* 0x000fe20008000856 */
[----:B------:R-:W-:-:S06]  /*4900*/  FMUL R122, R134, 1.4426950216293334961 ;  /* 0x3fb8aa3b867a7820 */ /* 0x000fcc0000400000 */
[----:B------:R-:W5:Y:S01]  /*4910*/  MUFU.EX2 R102, R102 ;  /* 0x0000006600667308 */ /* 0x000f620000000800 */
[----:B------:R-:W-:-:S07]  /*4920*/  FFMA R135, R135, UR9, -R87 ;  /* 0x0000000987877c23 */ /* 0x000fce0008000857 */
[----:B------:R-:W5:Y:S08]  /*4930*/  MUFU.EX2 R110, R110 ;  /* 0x0000006e006e7308 */ /* 0x000f700000000800 */
[----:B------:R-:W5:Y:S01]  /*4940*/  MUFU.EX2 R118, R118 ;  /* 0x0000007600767308 */ /* 0x000f620000000800 */
[----:B0-----:R-:W-:Y:S01]  /*4950*/  FADD R124, R92, R91 ;  /* 0x0000005b5c7c7221 */ /* 0x001fe20000000000 */
[----:B-1----:R-:W-:Y:S01]  /*4960*/  FADD R125, R99, R100 ;  /* 0x00000064637d7221 */ /* 0x002fe20000000000 */
[----:B--2---:R-:W-:-:S05]  /*4970*/  FADD R90, R107, R108 ;  /* 0x0000006c6b5a7221 */ /* 0x004fca0000000000 */
[----:B------:R-:W0:Y:S01]  /*4980*/  MUFU.EX2 R96, R96 ;  /* 0x0000006000607308 */ /* 0x000e220000000800 */
[----:B---3--:R-:W-:Y:S01]  /*4990*/  FADD R24, R115, R116 ;  /* 0x0000007473187221 */ /* 0x008fe20000000000 */
[----:B------:R-:W-:-:S06]  /*49a0*/  FMUL R114, R133, 1.4426950216293334961 ;  /* 0x3fb8aa3b85727820 */ /* 0x000fcc0000400000 */
[----:B------:R-:W1:Y:S01]  /*49b0*/  MUFU.EX2 R103, R103 ;  /* 0x0000006700677308 */ /* 0x000e620000000800 */
[----:B------:R-:W-:-:S07]  /*49c0*/  FMUL R120, R135, 1.4426950216293334961 ;  /* 0x3fb8aa3b87787820 */ /* 0x000fce0000400000 */
[----:B------:R-:W2:Y:S08]  /*49d0*/  MUFU.EX2 R111, R111 ;  /* 0x0000006f006f7308 */ /* 0x000eb00000000800 */
[----:B------:R-:W3:Y:S01]  /*49e0*/  MUFU.EX2 R119, R119 ;  /* 0x0000007700777308 */ /* 0x000ee20000000800 */
[----:B----4-:R-:W-:Y:S01]  /*49f0*/  FADD R124, R94, R124 ;  /* 0x0000007c5e7c7221 */ /* 0x010fe20000000000 */
[----:B-----5:R-:W-:Y:S01]  /*4a00*/  FADD R125, R101, R125 ;  /* 0x0000007d657d7221 */ /* 0x020fe20000000000 */
[----:B------:R-:W-:-:S05]  /*4a10*/  FADD R90, R109, R90 ;  /* 0x0000005a6d5a7221 */ /* 0x000fca0000000000 */
[----:B------:R-:W4:Y:S01]  /*4a20*/  MUFU.EX2 R95, R95 ;  /* 0x0000005f005f7308 */ /* 0x000f220000000800 */
[----:B------:R-:W-:-:S07]  /*4a30*/  FADD R24, R117, R24 ;  /* 0x0000001875187221 */ /* 0x000fce0000000000 */
[----:B------:R-:W5:Y:S08]  /*4a40*/  MUFU.EX2 R104, R104 ;  /* 0x0000006800687308 */ /* 0x000f700000000800 */
[----:B------:R-:W5:Y:S08]  /*4a50*/  MUFU.EX2 R112, R112 ;  /* 0x0000007000707308 */ /* 0x000f700000000800 */
[----:B------:R-:W5:Y:S01]  /*4a60*/  MUFU.EX2 R121, R121 ;  /* 0x0000007900797308 */ /* 0x000f620000000800 */
[----:B------:R-:W-:Y:S01]  /*4a70*/  FADD R124, R93, R124 ;  /* 0x0000007c5d7c7221 */ /* 0x000fe20000000000 */
[----:B------:R-:W-:Y:S01]  /*4a80*/  FADD R125, R102, R125 ;  /* 0x0000007d667d7221 */ /* 0x000fe20000000000 */
[----:B------:R-:W-:-:S05]  /*4a90*/  FADD R90, R110, R90 ;  /* 0x0000005a6e5a7221 */ /* 0x000fca0000000000 */
[----:B------:R-:W5:Y:S01]  /*4aa0*/  MUFU.EX2 R98, R98 ;  /* 0x0000006200627308 */ /* 0x000f620000000800 */
[----:B------:R-:W-:-:S07]  /*4ab0*/  FADD R24, R118, R24 ;  /* 0x0000001876187221 */ /* 0x000fce0000000000 */
[----:B------:R-:W5:Y:S08]  /*4ac0*/  MUFU.EX2 R105, R105 ;  /* 0x0000006900697308 */ /* 0x000f700000000800 */
[----:B------:R-:W5:Y:S08]  /*4ad0*/  MUFU.EX2 R113, R113 ;  /* 0x0000007100717308 */ /* 0x000f700000000800 */
[----:B------:R-:W5:Y:S01]  /*4ae0*/  MUFU.EX2 R122, R122 ;  /* 0x0000007a007a7308 */ /* 0x000f620000000800 */
[----:B0-----:R-:W-:Y:S01]  /*4af0*/  FADD R124, R96, R124 ;  /* 0x0000007c607c7221 */ /* 0x001fe20000000000 */
[----:B-1----:R-:W-:Y:S01]  /*4b00*/  FADD R125, R103, R125 ;  /* 0x0000007d677d7221 */ /* 0x002fe20000000000 */
[----:B--2---:R-:W-:-:S05]  /*4b10*/  FADD R90, R111, R90 ;  /* 0x0000005a6f5a7221 */ /* 0x004fca0000000000 */
[----:B------:R-:W0:Y:S01]  /*4b20*/  MUFU.EX2 R97, R97 ;  /* 0x0000006100617308 */ /* 0x000e220000000800 */
[----:B---3--:R-:W-:-:S07]  /*4b30*/  FADD R24, R119, R24 ;  /* 0x0000001877187221 */ /* 0x008fce0000000000 */
[----:B------:R-:W1:Y:S08]  /*4b40*/  MUFU.EX2 R106, R106 ;  /* 0x0000006a006a7308 */ /* 0x000e700000000800 */
[----:B------:R-:W2:Y:S08]  /*4b50*/  MUFU.EX2 R114, R114 ;  /* 0x0000007200727308 */ /* 0x000eb00000000800 */
[----:B------:R-:W3:Y:S01]  /*4b60*/  MUFU.EX2 R120, R120 ;  /* 0x0000007800787308 */ /* 0x000ee20000000800 */
[----:B----4-:R-:W-:Y:S01]  /*4b70*/  FADD R124, R95, R124 ;  /* 0x0000007c5f7c7221 */ /* 0x010fe20000000000 */
[----:B-----5:R-:W-:Y:S01]  /*4b80*/  FADD R125, R104, R125 ;  /* 0x0000007d687d7221 */ /* 0x020fe20000000000 */
[----:B------:R-:W-:Y:S01]  /*4b90*/  FADD R90, R112, R90 ;  /* 0x0000005a705a7221 */ /* 0x000fe20000000000 */
[----:B------:R-:W-:Y:S01]  /*4ba0*/  FADD R24, R121, R24 ;  /* 0x0000001879187221 */ /* 0x000fe20000000000 */
[----:B------:R-:W-:Y:S01]  /*4bb0*/  FADD R124, R98, R124 ;  /* 0x0000007c627c7221 */ /* 0x000fe20000000000 */
[----:B------:R-:W-:Y:S01]  /*4bc0*/  FADD R125, R105, R125 ;  /* 0x0000007d697d7221 */ /* 0x000fe20000000000 */
[----:B------:R-:W-:Y:S01]  /*4bd0*/  FADD R90, R113, R90 ;  /* 0x0000005a715a7221 */ /* 0x000fe20000000000 */
[----:B------:R-:W-:Y:S01]  /*4be0*/  FADD R24, R122, R24 ;  /* 0x000000187a187221 */ /* 0x000fe20000000000 */
[----:B0-----:R-:W-:Y:S01]  /*4bf0*/  FADD R124, R97, R124 ;  /* 0x0000007c617c7221 */ /* 0x001fe20000000000 */
[----:B-1----:R-:W-:Y:S01]  /*4c00*/  FADD R125, R106, R125 ;  /* 0x0000007d6a7d7221 */ /* 0x002fe20000000000 */
[----:B--2---:R-:W-:Y:S01]  /*4c10*/  FADD R90, R114, R90 ;  /* 0x0000005a725a7221 */ /* 0x004fe20000000000 */
[----:B---3--:R-:W-:-:S02]  /*4c20*/  FADD R24, R120, R24 ;  /* 0x0000001878187221 */ /* 0x008fc40000000000 */
[----:B------:R-:W0:Y:S04]  /*4c30*/  SHFL.BFLY PT, R126, R124, 0x2, 0x1f ;  /* 0x0c401f007c7e7f89 */ /* 0x000e2800000e0000 */
[----:B------:R-:W1:Y:S04]  /*4c40*/  SHFL.BFLY PT, R127, R125, 0x2, 0x1f ;  /* 0x0c401f007d7f7f89 */ /* 0x000e6800000e0000 */
[----:B------:R-:W2:Y:S04]  /*4c50*/  SHFL.BFLY PT, R123, R90, 0x2, 0x1f ;  /* 0x0c401f005a7b7f89 */ /* 0x000ea800000e0000 */
[----:B------:R-:W3:Y:S01]  /*4c60*/  SHFL.BFLY PT, R22, R24, 0x2, 0x1f ;  /* 0x0c401f0018167f89 */ /* 0x000ee200000e0000 */
[----:B0-----:R-:W-:Y:S01]  /*4c70*/  FADD R126, R124, R126 ;  /* 0x0000007e7c7e7221 */ /* 0x001fe20000000000 */
[----:B-1----:R-:W-:Y:S01]  /*4c80*/  FADD R127, R125, R127 ;  /* 0x0000007f7d7f7221 */ /* 0x002fe20000000000 */
[----:B--2---:R-:W-:Y:S01]  /*4c90*/  FADD R123, R90, R123 ;  /* 0x0000007b5a7b7221 */ /* 0x004fe20000000000 */
[----:B---3--:R-:W-:-:S03]  /*4ca0*/  FADD R22, R24, R22 ;  /* 0x0000001618167221 */ /* 0x008fc60000000000 */
[----:B------:R-:W0:Y:S04]  /*4cb0*/  SHFL.BFLY PT, R90, R127, 0x1, 0x1f ;  /* 0x0c201f007f5a7f89 */ /* 0x000e2800000e0000 */
[----:B------:R-:W1:Y:S04]  /*4cc0*/  SHFL.BFLY PT, R24, R126, 0x1, 0x1f ;  /* 0x0c201f007e187f89 */ /* 0x000e6800000e0000 */
[----:B------:R-:W2:Y:S04]  /*4cd0*/  SHFL.BFLY PT, R124, R123, 0x1, 0x1f ;  /* 0x0c201f007b7c7f89 */ /* 0x000ea800000e0000 */
[----:B------:R-:W3:Y:S01]  /*4ce0*/  SHFL.BFLY PT, R125, R22, 0x1, 0x1f ;  /* 0x0c201f00167d7f89 */ /* 0x000ee200000e0000 */
[----:B0-----:R-:W-:Y:S01]  /*4cf0*/  FADD R90, R127, R90 ;  /* 0x0000005a7f5a7221 */ /* 0x001fe20000000000 */
[----:B------:R-:W-:Y:S01]  /*4d00*/  BAR.SYNC.DEFER_BLOCKING 0x0 ;  /* 0x0000000000007b1d */ /* 0x000fe20000010000 */
[----:B-1----:R-:W-:Y:S01]  /*4d10*/  FADD R24, R126, R24 ;  /* 0x000000187e187221 */ /* 0x002fe20000000000 */
[----:B--2---:R-:W-:Y:S01]  /*4d20*/  FADD R124, R123, R124 ;  /* 0x0000007c7b7c7221 */ /* 0x004fe20000000000 */
[----:B---3--:R-:W-:-:S03]  /*4d30*/  FADD R125, R22, R125 ;  /* 0x0000007d167d7221 */ /* 0x008fc60000000000 */
[----:B------:R0:W-:Y:S04]  /*4d40*/  @!P0 STS [R18], R24 ;  /* 0x0000001812008388 */ /* 0x0001e80000000800 */
[----:B------:R-:W-:Y:S04]  /*4d50*/  @!P0 STS [R18+0x80], R90 ;  /* 0x0000805a12008388 */ /* 0x000fe80000000800 */
[----:B------:R-:W-:Y:S01]  /*4d60*/  @!P0 STS [R18+0x100], R124 ;  /* 0x0001007c12008388 */ /* 0x000fe20000000800 */
[----:B------:R-:W-:-:S04]  /*4d70*/  IMAD.WIDE R126, R7, 0x2, R10 ;  /* 0x00000002077e7825 */ /* 0x000fc800078e020a */
[C---:B------:R-:W-:Y:S01]  /*4d80*/  IMAD.WIDE R136, R7.reuse, 0x2, R244 ;  /* 0x0000000207887825 */ /* 0x040fe200078e02f4 */
[----:B------:R-:W-:Y:S03]  /*4d90*/  @!P0 STS [R18+0x180], R125 ;  /* 0x0001807d12008388 */ /* 0x000fe60000000800 */
[C---:B------:R-:W-:Y:S01]  /*4da0*/  IMAD.WIDE R146, R7.reuse, 0x2, R230 ;  /* 0x0000000207927825 */ /* 0x040fe200078e02e6 */
[----:B------:R-:W-:Y:S03]  /*4db0*/  BAR.SYNC.DEFER_BLOCKING 0x0 ;  /* 0x0000000000007b1d */ /* 0x000fe60000010000 */
[----:B------:R-:W-:-:S04]  /*4dc0*/  IMAD.WIDE R134, R7, 0x2, R222 ;  /* 0x0000000207867825 */ /* 0x000fc800078e02de */
[----:B------:R-:W-:-:S04]  /*4dd0*/  IMAD.WIDE R142, R7, 0x2, R246 ;  /* 0x00000002078e7825 */ /* 0x000fc800078e02f6 */
[----:B------:R-:W-:-:S04]  /*4de0*/  IMAD.WIDE R144, R7, 0x2, R218 ;  /* 0x0000000207907825 */ /* 0x000fc800078e02da */
[----:B------:R-:W-:-:S04]  /*4df0*/  IMAD.WIDE R148, R7, 0x2, R202 ;  /* 0x0000000207947825 */ /* 0x000fc800078e02ca */
[----:B------:R-:W-:-:S04]  /*4e00*/  IMAD.WIDE R156, R7, 0x2, R198 ;  /* 0x00000002079c7825 */ /* 0x000fc800078e02c6 */
[C---:B------:R-:W-:Y:S01]  /*4e10*/  IMAD.WIDE R152, R7.reuse, 0x2, R196 ;  /* 0x0000000207987825 */ /* 0x040fe200078e02c4 */
[----:B------:R-:W1:Y:S03]  /*4e20*/  LDS R18, [R89] ;  /* 0x0000000059127984 */ /* 0x000e660000000800 */
[----:B------:R-:W-:-:S04]  /*4e30*/  IMAD.WIDE R158, R7, 0x2, R194 ;  /* 0x00000002079e7825 */ /* 0x000fc800078e02c2 */
[----:B------:R-:W-:-:S04]  /*4e40*/  IMAD.WIDE R150, R7, 0x2, R192 ;  /* 0x0000000207967825 */ /* 0x000fc800078e02c0 */
[----:B------:R-:W-:Y:S01]  /*4e50*/  IMAD.WIDE R154, R7, 0x2, R14 ;  /* 0x00000002079a7825 */ /* 0x000fe200078e020e */
[----:B------:R-:W-:Y:S01]  /*4e60*/  SHF.R.U32.HI R161, RZ, 0x1, R179 ;  /* 0x00000001ffa17819 */ /* 0x000fe200000116b3 */
[----:B0-----:R-:W0:Y:S01]  /*4e70*/  LDC R24, c[0x0][0x268] ;  /* 0x00009a00ff187b82 */ /* 0x001e220000000800 */
[----:B-1----:R-:W1:Y:S02]  /*4e80*/  SHFL.BFLY PT, R22, R18, 0x2, 0x1f ;  /* 0x0c401f0012167f89 */ /* 0x002e6400000e0000 */
[----:B-1----:R-:W-:-:S05]  /*4e90*/  FADD R18, R18, R22 ;  /* 0x0000001612127221 */ /* 0x002fca0000000000 */
[----:B------:R-:W1:Y:S02]  /*4ea0*/  SHFL.BFLY PT, R22, R18, 0x1, 0x1f ;  /* 0x0c201f0012167f89 */ /* 0x000e6400000e0000 */
[----:B-1----:R-:W-:-:S05]  /*4eb0*/  FADD R18, R18, R22 ;  /* 0x0000001612127221 */ /* 0x002fca0000000000 */
[----:B------:R1:W-:Y:S01]  /*4ec0*/  @!P0 STS [R89], R18 ;  /* 0x0000001259008388 */ /* 0x0003e20000000800 */
[----:B------:R-:W-:Y:S01]  /*4ed0*/  BAR.SYNC.DEFER_BLOCKING 0x0 ;  /* 0x0000000000007b1d */ /* 0x000fe20000010000 */
[----:B------:R-:W-:-:S04]  /*4ee0*/  IMAD.WIDE R124, R7, 0x2, R226 ;  /* 0x00000002077c7825 */ /* 0x000fc800078e02e2 */
[----:B------:R-:W-:-:S04]  /*4ef0*/  IMAD.WIDE R130, R7, 0x2, R214 ;  /* 0x0000000207827825 */ /* 0x000fc800078e02d6 */
[----:B------:R-:W-:-:S04]  /*4f00*/  IMAD.WIDE R128, R7, 0x2, R210 ;  /* 0x0000000207807825 */ /* 0x000fc800078e02d2 */
[C---:B------:R-:W-:Y:S01]  /*4f10*/  IMAD.WIDE R132, R7.reuse, 0x2, R220 ;  /* 0x0000000207847825 */ /* 0x040fe200078e02dc */
[----:B------:R-:W2:Y:S04]  /*4f20*/  LDG.E.U16 R124, desc[UR10][R124.64] ;  /* 0x0000000a7c7c7981 */ /* 0x000ea8000c1e1500 */
[----:B------:R3:W4:Y:S04]  /*4f30*/  LDG.E.U16 R90, desc[UR10][R126.64] ;  /* 0x0000000a7e5a7981 */ /* 0x000728000c1e1500 */
[----:B------:R5:W2:Y:S04]  /*4f40*/  LDG.E.U16 R123, desc[UR10][R136.64] ;  /* 0x0000000a887b7981 */ /* 0x000aa8000c1e1500 */
[----:B------:R-:W2:Y:S01]  /*4f50*/  LDG.E.U16 R125, desc[UR10][R134.64] ;  /* 0x0000000a867d7981 */ /* 0x000ea2000c1e1500 */
[----:B---3--:R-:W-:-:S03]  /*4f60*/  IMAD.WIDE R126, R7, 0x2, R248 ;  /* 0x00000002077e7825 */ /* 0x008fc600078e02f8 */
[----:B------:R-:W3:Y:S04]  /*4f70*/  LDG.E.U16 R139, desc[UR10][R132.64] ;  /* 0x0000000a848b7981 */ /* 0x000ee8000c1e1500 */
[----:B------:R0:W3:Y:S04]  /*4f80*/  LDG.E.U16 R141, desc[UR10][R126.64] ;  /* 0x0000000a7e8d7981 */ /* 0x0000e8000c1e1500 */
[----:B------:R-:W3:Y:S01]  /*4f90*/  LDG.E.U16 R135, desc[UR10][R130.64] ;  /* 0x0000000a82877981 */ /* 0x000ee2000c1e1500 */
[----:B-----5:R-:W-:-:S03]  /*4fa0*/  IMAD.WIDE R136, R7, 0x2, R224 ;  /* 0x0000000207887825 */ /* 0x020fc600078e02e0 */
[----:B------:R-:W5:Y:S04]  /*4fb0*/  LDG.E.U16 R142, desc[UR10][R142.64] ;  /* 0x0000000a8e8e7981 */ /* 0x000f68000c1e1500 */
[----:B------:R-:W5:Y:S04]  /*4fc0*/  LDG.E.U16 R144, desc[UR10][R144.64] ;  /* 0x0000000a90907981 */ /* 0x000f68000c1e1500 */
[----:B------:R1:W5:Y:S01]  /*4fd0*/  LDG.E.U16 R131, desc[UR10][R128.64] ;  /* 0x0000000a80837981 */ /* 0x000362000c1e1500 */
[----:B0-----:R-:W-:-:S03]  /*4fe0*/  IMAD.WIDE R126, R7, 0x2, R232 ;  /* 0x00000002077e7825 */ /* 0x001fc600078e02e8 */
[----:B------:R0:W5:Y:S01]  /*4ff0*/  LDG.E.U16 R130, desc[UR10][R146.64] ;  /* 0x0000000a92827981 */ /* 0x000162000c1e1500 */
[----:B------:R-:W-:-:S03]  /*5000*/  IMAD.WIDE R132, R7, 0x2, R242 ;  /* 0x0000000207847825 */ /* 0x000fc600078e02f2 */
[----:B------:R0:W5:Y:S01]  /*5010*/  LDG.E.U16 R134, desc[UR10][R126.64] ;  /* 0x0000000a7e867981 */ /* 0x000162000c1e1500 */
[----:B-1----:R-:W-:-:S03]  /*5020*/  IMAD.WIDE R128, R7, 0x2, R238 ;  /* 0x0000000207807825 */ /* 0x002fc600078e02ee */
[----:B------:R-:W2:Y:S04]  /*5030*/  LDG.E.U16 R143, desc[UR10][R136.64] ;  /* 0x0000000a888f7981 */ /* 0x000ea8000c1e1500 */
[----:B------:R1:W5:Y:S01]  /*5040*/  LDG.E.U16 R138, desc[UR10][R128.64] ;  /* 0x0000000a808a7981 */ /* 0x000362000c1e1500 */
[----:B0-----:R-:W-:-:S03]  /*5050*/  IMAD.WIDE R146, R7, 0x2, R200 ;  /* 0x0000000207927825 */ /* 0x001fc600078e02c8 */
[----:B------:R-:W5:Y:S01]  /*5060*/  LDG.E.U16 R132, desc[UR10][R132.64] ;  /* 0x0000000a84847981 */ /* 0x000f62000c1e1500 */
[----:B------:R-:W-:-:S03]  /*5070*/  IMAD.WIDE R126, R7, 0x2, R216 ;  /* 0x00000002077e7825 */ /* 0x000fc600078e02d8 */
[----:B------:R-:W3:Y:S01]  /*5080*/  LDG.E.U16 R156, desc[UR10][R156.64] ;  /* 0x0000000a9c9c7981 */ /* 0x000ee2000c1e1500 */
[----:B-1----:R-:W-:-:S03]  /*5090*/  IMAD.WIDE R128, R7, 0x2, R212 ;  /* 0x0000000207807825 */ /* 0x002fc600078e02d4 */
[----:B------:R0:W5:Y:S01]  /*50a0*/  LDG.E.U16 R145, desc[UR10][R126.64] ;  /* 0x0000000a7e917981 */ /* 0x000162000c1e1500 */
[----:B------:R-:W-:-:S03]  /*50b0*/  IMAD.WIDE R136, R7, 0x2, R204 ;  /* 0x0000000207887825 */ /* 0x000fc600078e02cc */
[----:B------:R-:W5:Y:S04]  /*50c0*/  LDG.E.U16 R128, desc[UR10][R128.64] ;  /* 0x0000000a80807981 */ /* 0x000f68000c1e1500 */
[----:B------:R1:W5:Y:S01]  /*50d0*/  LDG.E.U16 R133, desc[UR10][R148.64] ;  /* 0x0000000a94857981 */ /* 0x000362000c1e1500 */
[----:B0-----:R-:W-:-:S03]  /*50e0*/  IMAD.WIDE R126, R7, 0x2, R208 ;  /* 0x00000002077e7825 */ /* 0x001fc600078e02d0 */
[----:B------:R-:W5:Y:S04]  /*50f0*/  LDG.E.U16 R137, desc[UR10][R136.64] ;  /* 0x0000000a88897981 */ /* 0x000f68000c1e1500 */
[----:B------:R0:W5:Y:S01]  /*5100*/  LDG.E.U16 R129, desc[UR10][R146.64] ;  /* 0x0000000a92817981 */ /* 0x000162000c1e1500 */
[----:B-1----:R-:W-:-:S03]  /*5110*/  IMAD.WIDE R148, R7, 0x2, R190 ;  /* 0x0000000207947825 */ /* 0x002fc600078e02be */
[----:B------:R-:W5:Y:S04]  /*5120*/  LDG.E.U16 R127, desc[UR10][R126.64] ;  /* 0x0000000a7e7f7981 */ /* 0x000f68000c1e1500 */
[----:B------:R1:W5:Y:S01]  /*5130*/  LDG.E.U16 R157, desc[UR10][R152.64] ;  /* 0x0000000a989d7981 */ /* 0x000362000c1e1500 */
[----:B0-----:R-:W-:-:S03]  /*5140*/  IMAD.WIDE R146, R7, 0x2, R188 ;  /* 0x0000000207927825 */ /* 0x001fc600078e02bc */
[----:B------:R0:W5:Y:S04]  /*5150*/  LDG.E.U16 R140, desc[UR10][R148.64] ;  /* 0x0000000a948c7981 */ /* 0x000168000c1e1500 */
[----:B------:R0:W5:Y:S01]  /*5160*/  LDG.E.U16 R136, desc[UR10][R146.64] ;  /* 0x0000000a92887981 */ /* 0x000162000c1e1500 */
[----:B-1----:R-:W-:-:S03]  /*5170*/  IMAD.WIDE R152, R7, 0x2, R180 ;  /* 0x0000000207987825 */ /* 0x002fc600078e02b4 */
[----:B------:R1:W5:Y:S01]  /*5180*/  LDG.E.U16 R126, desc[UR10][R150.64] ;  /* 0x0000000a967e7981 */ /* 0x000362000c1e1500 */
[----:B0-----:R-:W-:-:S03]  /*5190*/  IMAD.WIDE R148, R7, 0x2, R184 ;  /* 0x0000000207947825 */ /* 0x001fc600078e02b8 */
[----:B------:R-:W5:Y:S01]  /*51a0*/  LDG.E.U16 R158, desc[UR10][R158.64] ;  /* 0x0000000a9e9e7981 */ /* 0x000f62000c1e1500 */
[----:B------:R-:W-:-:S03]  /*51b0*/  IMAD.WIDE R146, R7, 0x2, R186 ;  /* 0x0000000207927825 */ /* 0x000fc600078e02ba */
[----:B------:R0:W5:Y:S01]  /*51c0*/  LDG.E.U16 R160, desc[UR10][R148.64] ;  /* 0x0000000a94a07981 */ /* 0x000162000c1e1500 */
[----:B-1----:R-:W-:-:S03]  /*51d0*/  IMAD.WIDE R150, R7, 0x2, R182 ;  /* 0x0000000207967825 */ /* 0x002fc600078e02b6 */
[----:B------:R1:W5:Y:S04]  /*51e0*/  LDG.E.U16 R163, desc[UR10][R152.64] ;  /* 0x0000000a98a37981 */ /* 0x000368000c1e1500 */
[----:B------:R1:W5:Y:S01]  /*51f0*/  LDG.E.U16 R159, desc[UR10][R146.64] ;  /* 0x0000000a929f7981 */ /* 0x000362000c1e1500 */
[----:B0-----:R-:W-:-:S03]  /*5200*/  IMAD.WIDE R148, R7, 0x2, R20 ;  /* 0x0000000207947825 */ /* 0x001fc600078e0214 */
[----:B------:R0:W5:Y:S01]  /*5210*/  LDG.E.U16 R162, desc[UR10][R150.64] ;  /* 0x0000000a96a27981 */ /* 0x000162000c1e1500 */
[----:B-1----:R-:W-:-:S03]  /*5220*/  IMAD.WIDE R152, R7, 0x2, R28 ;  /* 0x0000000207987825 */ /* 0x002fc600078e021c */
[----:B------:R-:W5:Y:S01]  /*5230*/  LDG.E.U16 R154, desc[UR10][R154.64] ;  /* 0x0000000a9a9a7981 */ /* 0x000f62000c1e1500 */
[----:B------:R-:W-:-:S03]  /*5240*/  IMAD.WIDE R146, R7, 0x2, R16 ;  /* 0x0000000207927825 */ /* 0x000fc600078e0210 */
[----:B------:R1:W5:Y:S01]  /*5250*/  LDG.E.U16 R164, desc[UR10][R148.64] ;  /* 0x0000000a94a47981 */ /* 0x000362000c1e1500 */
[----:B0-----:R-:W-:-:S03]  /*5260*/  IMAD.WIDE R150, R7, 0x2, R26 ;  /* 0x0000000207967825 */ /* 0x001fc600078e021a */
[----:B------:R-:W5:Y:S04]  /*5270*/  LDG.E.U16 R152, desc[UR10][R152.64] ;  /* 0x0000000a98987981 */ /* 0x000f68000c1e1500 */
[----:B------:R0:W5:Y:S01]  /*5280*/  LDG.E.U16 R155, desc[UR10][R146.64] ;  /* 0x0000000a929b7981 */ /* 0x000162000c1e1500 */
[----:B-1----:R-:W-:-:S03]  /*5290*/  IMAD.WIDE R148, R7, 0x2, R32 ;  /* 0x0000000207947825 */ /* 0x002fc600078e0220 */
[----:B------:R1:W5:Y:S04]  /*52a0*/  LDG.E.U16 R165, desc[UR10][R150.64] ;  /* 0x0000000a96a57981 */ /* 0x000368000c1e1500 */
[----:B------:R1:W5:Y:S01]  /*52b0*/  LDG.E.U16 R166, desc[UR10][R148.64] ;  /* 0x0000000a94a67981 */ /* 0x000362000c1e1500 */
[----:B0-----:R-:W-:-:S04]  /*52c0*/  IMAD.WIDE R146, R7, 0x2, R30 ;  /* 0x0000000207927825 */ /* 0x001fc800078e021e */
[C---:B-1----:R-:W-:Y:S01]  /*52d0*/  IMAD.WIDE R150, R7.reuse, 0x2, R34 ;  /* 0x0000000207967825 */ /* 0x042fe200078e0222 */
[----:B------:R0:W5:Y:S03]  /*52e0*/  LDG.E.U16 R153, desc[UR10][R146.64] ;  /* 0x0000000a92997981 */ /* 0x000166000c1e1500 */
[C---:B------:R-:W-:Y:S01]  /*52f0*/  IMAD.WIDE R148, R7.reuse, 0x2, R38 ;  /* 0x0000000207947825 */ /* 0x040fe200078e0226 */
[----:B------:R1:W5:Y:S03]  /*5300*/  LDG.E.U16 R167, desc[UR10][R150.64] ;  /* 0x0000000a96a77981 */ /* 0x000366000c1e1500 */
[----:B0-----:R-:W-:-:S04]  /*5310*/  IMAD.WIDE R146, R7, 0x2, R36 ;  /* 0x0000000207927825 */ /* 0x001fc800078e0224 */
[----:B-1----:R-:W-:Y:S01]  /*5320*/  IMAD.WIDE R150, R7, 0x2, R40 ;  /* 0x0000000207967825 */ /* 0x002fe200078e0228 */
[----:B------:R0:W5:Y:S01]  /*5330*/  LDG.E.U16 R179, desc[UR10][R146.64] ;  /* 0x0000000a92b37981 */ /* 0x000162000c1e1500 */
[----:B------:R-:W-:-:S03]  /*5340*/  LEA R161, R206, R161, 0x2 ;  /* 0x000000a1cea17211 */ /* 0x000fc600078e10ff */
[----:B------:R1:W5:Y:S04]  /*5350*/  LDG.E.U16 R206, desc[UR10][R148.64] ;  /* 0x0000000a94ce7981 */ /* 0x000368000c1e1500 */
[----:B------:R1:W5:Y:S01]  /*5360*/  LDG.E.U16 R207, desc[UR10][R150.64] ;  /* 0x0000000a96cf7981 */ /* 0x000362000c1e1500 */
[----:B0-----:R-:W-:-:S04]  /*5370*/  IMAD.WIDE R146, R7, 0x2, R42 ;  /* 0x0000000207927825 */ /* 0x001fc800078e022a */
[C---:B-1----:R-:W-:Y:S01]  /*5380*/  IMAD.WIDE R148, R7.reuse, 0x2, R44 ;  /* 0x0000000207947825 */ /* 0x042fe200078e022c */
[----:B------:R0:W5:Y:S03]  /*5390*/  LDG.E.U16 R210, desc[UR10][R146.64] ;  /* 0x0000000a92d27981 */ /* 0x000166000c1e1500 */
[C---:B------:R-:W-:Y:S01]  /*53a0*/  IMAD.WIDE R150, R7.reuse, 0x2, R46 ;  /* 0x0000000207967825 */ /* 0x040fe200078e022e */
        /* <DEDUP_REMOVED lines=26> */
[----:B0-----:R-:W-:Y:S01]  /*5550*/  IMAD.WIDE R146, R7, 0x2, R172 ;  /* 0x0000000207927825 */ /* 0x001fe200078e02ac */
[----:B------:R-:W-:-:S03]  /*5560*/  LEA R22, R24, R10, 0x3 ;  /* 0x0000000a18167211 */ /* 0x000fc600078e18ff */
[C---:B-1----:R-:W-:Y:S01]  /*5570*/  IMAD.WIDE R148, R7.reuse, 0x2, R174 ;  /* 0x0000000207947825 */ /* 0x042fe200078e02ae */
[----:B------:R0:W5:Y:S03]  /*5580*/  LDG.E.U16 R237, desc[UR10][R146.64] ;  /* 0x0000000a92ed7981 */ /* 0x000166000c1e1500 */
[C---:B------:R-:W-:Y:S01]  /*5590*/  IMAD.WIDE R150, R7.reuse, 0x2, R176 ;  /* 0x0000000207967825 */ /* 0x040fe200078e02b0 */
[----:B------:R1:W5:Y:S03]  /*55a0*/  LDG.E.U16 R240, desc[UR10][R148.64] ;  /* 0x0000000a94f07981 */ /* 0x000366000c1e1500 */
[----:B------:R-:W-:Y:S02]  /*55b0*/  IMAD R18, R24, 0x4, R10 ;  /* 0x0000000418127824 */ /* 0x000fe400078e020a */
[----:B------:R-:W5:Y:S01]  /*55c0*/  LDG.E.U16 R151, desc[UR10][R150.64] ;  /* 0x0000000a96977981 */ /* 0x000f62000c1e1500 */
[----:B0-----:R-:W-:-:S04]  /*55d0*/  IMAD.WIDE R146, R7, 0x2, R12 ;  /* 0x0000000207927825 */ /* 0x001fc800078e020c */
[C---:B-1----:R-:W-:Y:S01]  /*55e0*/  IMAD.WIDE R148, R7.reuse, 0x2, R18 ;  /* 0x0000000207947825 */ /* 0x042fe200078e0212 */
[----:B------:R0:W5:Y:S03]  /*55f0*/  LDG.E.U16 R150, desc[UR10][R146.64] ;  /* 0x0000000a92967981 */ /* 0x000166000c1e1500 */
[----:B------:R-:W-:Y:S02]  /*5600*/  IMAD R24, R24, 0x10, R10 ;  /* 0x0000001018187824 */ /* 0x000fe400078e020a */
[----:B------:R-:W5:Y:S01]  /*5610*/  LDG.E.U16 R148, desc[UR10][R148.64] ;  /* 0x0000000a94947981 */ /* 0x000f62000c1e1500 */
[----:B0-----:R-:W-:-:S05]  /*5620*/  IMAD.WIDE R146, R7, 0x2, R22 ;  /* 0x0000000207927825 */ /* 0x001fca00078e0216 */
[----:B------:R0:W5:Y:S02]  /*5630*/  LDG.E.U16 R149, desc[UR10][R146.64] ;  /* 0x0000000a92957981 */ /* 0x000164000c1e1500 */
[----:B0-----:R-:W-:-:S06]  /*5640*/  IMAD.WIDE R146, R7, 0x2, R24 ;  /* 0x0000000207927825 */ /* 0x001fcc00078e0218 */
[----:B------:R0:W5:Y:S01]  /*5650*/  LDG.E.U16 R147, desc[UR10][R146.64] ;  /* 0x0000000a92937981 */ /* 0x000162000c1e1500 */
[----:B------:R-:W-:-:S04]  /*5660*/  SHF.L.U32 R250, R250, 0x8, RZ ;  /* 0x00000008fafa7819 */ /* 0x000fc800000006ff */
[----:B------:R-:W-:Y:S02]  /*5670*/  LOP3.LUT R241, R241, 0xf00, R250, 0xf8, !PT ;  /* 0x00000f00f1f17812 */ /* 0x000fe400078ef8fa */
[----:B------:R-:W1:Y:S01]  /*5680*/  LDS R250, [R88] ;  /* 0x0000000058fa7984 */ /* 0x000e620000000800 */
[----:B------:R-:W-:-:S04]  /*5690*/  FADD R0, -R84, R0 ;  /* 0x0000000054007221 */ /* 0x000fc80000000100 */
[----:B------:R-:W-:-:S04]  /*56a0*/  FMUL R0, R0, 1.4426950216293334961 ;  /* 0x3fb8aa3b00007820 */ /* 0x000fc80000400000 */
[----:B0-----:R0:W1:Y:S01]  /*56b0*/  MUFU.EX2 R146, R0 ;  /* 0x0000000000927308 */ /* 0x0010620000000800 */
[----:B------:R-:W-:Y:S01]  /*56c0*/  LOP3.LUT R161, R241, R161, RZ, 0x3c, !PT ;  /* 0x000000a1f1a17212 */ /* 0x000fe200078e3cff */
[----:B------:R-:W-:Y:S01]  /*56d0*/  IMAD.SHL.U32 R241, R251, 0x2, RZ ;  /* 0x00000002fbf17824 */ /* 0x000fe200078e00ff */
[----:B0-----:R-:W-:Y:S01]  /*56e0*/  LDS R0, [R88+0x100] ;  /* 0x0001000058007984 */ /* 0x001fe20000000800 */
[----:B-1----:R-:W-:-:S03]  /*56f0*/  FFMA R178, R146, R178, R250 ;  /* 0x000000b292b27223 */ /* 0x002fc600000000fa */
[----:B------:R-:W-:Y:S02]  /*5700*/  IADD3 R250, R89, -R241, RZ ;  /* 0x800000f159fa7210 */ /* 0x000fe40007ffe0ff */
[----:B------:R-:W-:Y:S04]  /*5710*/  LDS R89, [R88+0x80] ;  /* 0x0000800058597984 */ /* 0x000fe80000000800 */
[----:B------:R-:W-:Y:S01]  /*5720*/  LDS R88, [R88+0x180] ;  /* 0x0001800058587984 */ /* 0x000fe20000000800 */
[----:B------:R-:W-:Y:S01]  /*5730*/  BAR.SYNC.DEFER_BLOCKING 0x0 ;  /* 0x0000000000007b1d */ /* 0x000fe20000010000 */
[----:B------:R-:W-:-:S05]  /*5740*/  LOP3.LUT R251, R241, 0x10, RZ, 0x3c, !PT ;  /* 0x00000010f1fb7812 */ /* 0x000fca00078e3cff */
[----:B----4-:R-:W-:Y:S04]  /*5750*/  STS.U16 [R250], R90 ;  /* 0x0000005afa007388 */ /* 0x010fe80000000400 */
[----:B--2---:R0:W-:Y:S04]  /*5760*/  STS.U16 [R250+0x1000], R143 ;  /* 0x0010008ffa007388 */ /* 0x0041e80000000400 */
[----:B---3--:R-:W-:Y:S01]  /*5770*/  STS.U16 [R250+0x1800], R156 ;  /* 0x0018009cfa007388 */ /* 0x008fe20000000400 */
[----:B0-----:R-:W-:-:S03]  /*5780*/  LOP3.LUT R143, R241, 0x20, RZ, 0x3c, !PT ;  /* 0x00000020f18f7812 */ /* 0x001fc600078e3cff */
[----:B-----5:R-:W-:Y:S04]  /*5790*/  STS.U16 [R250+0x2000], R162 ;  /* 0x002000a2fa007388 */ /* 0x020fe80000000400 */
[----:B------:R-:W-:Y:S01]  /*57a0*/  STS.U16 [R250+0x2800], R166 ;  /* 0x002800a6fa007388 */ /* 0x000fe20000000400 */
[----:B------:R-:W-:Y:S02]  /*57b0*/  F2FP.BF16.F32.PACK_AB R94, R93, R94 ;  /* 0x0000005e5d5e723e */ /* 0x000fe400000010ff */
[----:B------:R-:W-:Y:S02]  /*57c0*/  F2FP.BF16.F32.PACK_AB R96, R95, R96 ;  /* 0x000000605f60723e */ /* 0x000fe400000010ff */
[----:B------:R-:W-:Y:S02]  /*57d0*/  F2FP.BF16.F32.PACK_AB R92, R91, R92 ;  /* 0x0000005c5b5c723e */ /* 0x000fe400000010ff */
[----:B------:R-:W-:-:S02]  /*57e0*/  F2FP.BF16.F32.PACK_AB R98, R97, R98 ;  /* 0x000000626162723e */ /* 0x000fc400000010ff */
[----:B------:R-:W-:Y:S02]  /*57f0*/  F2FP.BF16.F32.PACK_AB R93, R100, R99 ;  /* 0x00000063645d723e */ /* 0x000fe400000010ff */
[----:B------:R-:W-:Y:S02]  /*5800*/  F2FP.BF16.F32.PACK_AB R95, R102, R101 ;  /* 0x00000065665f723e */ /* 0x000fe400000010ff */
[----:B------:R-:W-:Y:S02]  /*5810*/  IADD3 R161, R161, UR6, RZ ;  /* 0x00000006a1a17c10 */ /* 0x000fe4000fffe0ff */
[----:B------:R-:W-:Y:S02]  /*5820*/  F2FP.BF16.F32.PACK_AB R97, R104, R103 ;  /* 0x000000676861723e */ /* 0x000fe400000010ff */
[----:B------:R-:W-:Y:S01]  /*5830*/  F2FP.BF16.F32.PACK_AB R99, R106, R105 ;  /* 0x000000696a63723e */ /* 0x000fe200000010ff */
[----:B------:R-:W-:Y:S01]  /*5840*/  STS.U16 [R250+0x3000], R215 ;  /* 0x003000d7fa007388 */ /* 0x000fe20000000400 */
[----:B------:R-:W-:-:S02]  /*5850*/  F2FP.BF16.F32.PACK_AB R100, R108, R107 ;  /* 0x0000006b6c64723e */ /* 0x000fc400000010ff */
[----:B------:R-:W-:Y:S01]  /*5860*/  F2FP.BF16.F32.PACK_AB R102, R110, R109 ;  /* 0x0000006d6e66723e */ /* 0x000fe200000010ff */
[----:B------:R-:W-:Y:S01]  /*5870*/  STS.U16 [R250+0x3800], R229 ;  /* 0x003800e5fa007388 */ /* 0x000fe20000000400 */
[----:B------:R-:W-:Y:S02]  /*5880*/  F2FP.BF16.F32.PACK_AB R101, R116, R115 ;  /* 0x000000737465723e */ /* 0x000fe400000010ff */
[----:B------:R-:W-:Y:S02]  /*5890*/  F2FP.BF16.F32.PACK_AB R103, R118, R117 ;  /* 0x000000757667723e */ /* 0x000fe400000010ff */
[----:B------:R-:W-:Y:S01]  /*58a0*/  F2FP.BF16.F32.PACK_AB R104, R112, R111 ;  /* 0x0000006f7068723e */ /* 0x000fe200000010ff */
[----:B------:R0:W-:Y:S02]  /*58b0*/  STS.U16 [R250+0x800], R147 ;  /* 0x00080093fa007388 */ /* 0x0001e40000000400 */
[----:B0-----:R-:W0:Y:S02]  /*58c0*/  S2R R147, SR_TID.X ;  /* 0x0000000000937919 */ /* 0x001e240000002100 */
[----:B------:R0:W-:Y:S04]  /*58d0*/  STS.U16 [R251+UR6+0x100], R124 ;  /* 0x0001007cfb007988 */ /* 0x0001e80008000406 */
[----:B------:R1:W-:Y:S04]  /*58e0*/  STS.U16 [R251+UR6+0x900], R141 ;  /* 0x0009008dfb007988 */ /* 0x0003e80008000406 */
[----:B------:R-:W-:Y:S01]  /*58f0*/  STS.U16 [R251+UR6+0x1100], R144 ;  /* 0x00110090fb007988 */ /* 0x000fe20008000406 */
[----:B0-----:R-:W-:-:S02]  /*5900*/  LOP3.LUT R124, R147, 0x60, RZ, 0xc0, !PT ;  /* 0x00000060937c7812 */ /* 0x001fc400078ec0ff */
[C---:B------:R-:W-:Y:S01]  /*5910*/  LOP3.LUT R90, R147.reuse, 0x7, RZ, 0xc0, !PT ;  /* 0x00000007935a7812 */ /* 0x040fe200078ec0ff */
[----:B-1----:R-:W-:-:S04]  /*5920*/  IMAD.SHL.U32 R141, R147, 0x2, RZ ;  /* 0x00000002938d7824 */ /* 0x002fc800078e00ff */
[C---:B------:R-:W-:Y:S01]  /*5930*/  IMAD R124, R90.reuse, 0x4, R124 ;  /* 0x000000045a7c7824 */ /* 0x040fe200078e027c */
[----:B------:R-:W-:-:S04]  /*5940*/  SHF.L.U32 R90, R90, 0x4, RZ ;  /* 0x000000045a5a7819 */ /* 0x000fc800000006ff */
[----:B------:R-:W-:Y:S01]  /*5950*/  LOP3.LUT R141, R90, 0x30, R141, 0x78, !PT ;  /* 0x000000305a8d7812 */ /* 0x000fe200078e788d */
[----:B------:R-:W-:Y:S04]  /*5960*/  STS.U16 [R251+UR6+0x1900], R157 ;  /* 0x0019009dfb007988 */ /* 0x000fe80008000406 */
[----:B------:R-:W-:Y:S01]  /*5970*/  IMAD.U32 R124, R124, 0x40, R141 ;  /* 0x000000407c7c7824 */ /* 0x000fe200078e008d */
[C---:B------:R-:W-:Y:S01]  /*5980*/  LOP3.LUT R141, R241.reuse, 0x30, RZ, 0x3c, !PT ;  /* 0x00000030f18d7812 */ /* 0x040fe200078e3cff */
        /* <DEDUP_REMOVED lines=12> */
[----:B------:R0:W-:Y:S04]  /*5a50*/  STS.U16 [R141+UR6+0xb00], R123 ;  /* 0x000b007b8d007988 */ /* 0x0001e80008000406 */
[----:B------:R1:W-:Y:S01]  /*5a60*/  STS.U16 [R141+UR6+0x300], R125 ;  /* 0x0003007d8d007988 */ /* 0x0003e20008000406 */
[----:B0-----:R-:W-:-:S03]  /*5a70*/  LOP3.LUT R123, R241, 0x40, RZ, 0x3c, !PT ;  /* 0x00000040f17b7812 */ /* 0x001fc600078e3cff */
[----:B------:R-:W-:Y:S01]  /*5a80*/  STS.U16 [R141+UR6+0x1300], R128 ;  /* 0x001300808d007988 */ /* 0x000fe20008000406 */
[----:B-1----:R-:W-:-:S03]  /*5a90*/  LOP3.LUT R125, R241, 0x50, RZ, 0x3c, !PT ;  /* 0x00000050f17d7812 */ /* 0x002fc600078e3cff */
        /* <DEDUP_REMOVED lines=12> */
[----:B------:R0:W-:Y:S01]  /*5b60*/  STS.U16 [R123+UR6+0x3c00], R237 ;  /* 0x003c00ed7b007988 */ /* 0x0001e20008000406 */
[----:B------:R-:W-:-:S02]  /*5b70*/  F2FP.BF16.F32.PACK_AB R106, R114, R113 ;  /* 0x00000071726a723e */ /* 0x000fc400000010ff */
[----:B------:R-:W-:Y:S01]  /*5b80*/  F2FP.BF16.F32.PACK_AB R105, R121, R119 ;  /* 0x000000777969723e */ /* 0x000fe200000010ff */
[----:B------:R-:W-:Y:S01]  /*5b90*/  STS.U16 [R125+UR6+0x500], R139 ;  /* 0x0005008b7d007988 */ /* 0x000fe20008000406 */
[----:B------:R-:W-:Y:S02]  /*5ba0*/  F2FP.BF16.F32.PACK_AB R107, R120, R122 ;  /* 0x0000007a786b723e */ /* 0x000fe400000010ff */
[C---:B0-----:R-:W-:Y:S02]  /*5bb0*/  LOP3.LUT R123, R241.reuse, 0x60, RZ, 0x3c, !PT ;  /* 0x00000060f17b7812 */ /* 0x041fe400078e3cff */
        /* <DEDUP_REMOVED lines=24> */
[----:B------:R-:W-:Y:S04]  /*5d40*/  STSM.16.M88.4 [R161+0x4000], R92 ;  /* 0x0040005ca1007844 */ /* 0x000fe80000000200 */
[----:B------:R-:W-:Y:S04]  /*5d50*/  STSM.16.M88.4 [R161+0x4080], R96 ;  /* 0x00408060a1007844 */ /* 0x000fe80000000200 */
[----:B------:R-:W-:Y:S04]  /*5d60*/  STSM.16.M88.4 [R161+0x5000], R100 ;  /* 0x00500064a1007844 */ /* 0x000fe80000000200 */
[----:B------:R-:W-:Y:S01]  /*5d70*/  STSM.16.M88.4 [R161+0x5080], R104 ;  /* 0x00508068a1007844 */ /* 0x000fe20000000200 */
[----:B------:R-:W-:Y:S01]  /*5d80*/  BAR.SYNC.DEFER_BLOCKING 0x0 ;  /* 0x0000000000007b1d */ /* 0x000fe20000010000 */
[----:B------:R-:W-:-:S04]  /*5d90*/  SHF.L.U32 R142, R147, 0x8, RZ ;  /* 0x00000008938e7819 */ /* 0x000fc800000006ff */
[----:B------:R-:W-:-:S04]  /*5da0*/  LOP3.LUT R90, R90, 0xf00, R142, 0xf8, !PT ;  /* 0x00000f005a5a7812 */ /* 0x000fc800078ef88e */
[----:B------:R-:W-:Y:S01]  /*5db0*/  LOP3.LUT R90, R90, 0x10, R147, 0x78, !PT ;  /* 0x000000105a5a7812 */ /* 0x000fe200078e7893 */
[----:B------:R-:W-:-:S04]  /*5dc0*/  FADD R91, -R85, R3 ;  /* 0x00000003555b7221 */ /* 0x000fc80000000100 */
[----:B------:R-:W-:Y:S04]  /*5dd0*/  LDSM.16.M88.4 R100, [R90+UR6+0x4000] ;  /* 0x004000065a64783b */ /* 0x000fe80008000200 */
[----:B------:R-:W0:Y:S01]  /*5de0*/  LDSM.16.M88.4 R96, [R124+UR6] ;  /* 0x000000067c60783b */ /* 0x000e220008000200 */
[----:B------:R-:W-:-:S03]  /*5df0*/  FMUL R91, R91, 1.4426950216293334961 ;  /* 0x3fb8aa3b5b5b7820 */ /* 0x000fc60000400000 */
[----:B------:R-:W1:Y:S01]  /*5e00*/  LDSM.16.M88.4 R92, [R124+UR6+0x2000] ;  /* 0x002000067c5c783b */ /* 0x000e620008000200 */
[----:B------:R-:W-:Y:S02]  /*5e10*/  FADD R3, -R86, R2 ;  /* 0x0000000256037221 */ /* 0x000fe40000000100 */
[----:B------:R2:W3:Y:S01]  /*5e20*/  MUFU.EX2 R2, R91 ;  /* 0x0000005b00027308 */ /* 0x0004e20000000800 */
[----:B------:R-:W4:Y:S01]  /*5e30*/  LDSM.16.M88.4 R104, [R90+UR6+0x5000] ;  /* 0x005000065a68783b */ /* 0x000f220008000200 */
[----:B------:R-:W-:Y:S01]  /*5e40*/  FMUL R3, R3, 1.4426950216293334961 ;  /* 0x3fb8aa3b03037820 */ /* 0x000fe20000400000 */
[----:B--2---:R-:W-:-:S05]  /*5e50*/  FADD R91, -R87, R9 ;  /* 0x00000009575b7221 */ /* 0x004fca0000000100 */
[----:B------:R2:W5:Y:S01]  /*5e60*/  MUFU.EX2 R9, R3 ;  /* 0x0000000300097308 */ /* 0x0005620000000800 */
[C---:B------:R-:W-:Y:S01]  /*5e70*/  FMUL R80, R146.reuse, R80 ;  /* 0x0000005092507220 */ /* 0x040fe20000400000 */
[----:B------:R-:W-:Y:S01]  /*5e80*/  FMUL R81, R146, R81 ;  /* 0x0000005192517220 */ /* 0x000fe20000400000 */
[----:B--2---:R-:W-:Y:S01]  /*5e90*/  FMUL R3, R91, 1.4426950216293334961 ;  /* 0x3fb8aa3b5b037820 */ /* 0x004fe20000400000 */
[C---:B---3--:R-:W-:Y:S01]  /*5ea0*/  FMUL R82, R2.reuse, R82 ;  /* 0x0000005202527220 */ /* 0x048fe20000400000 */
[----:B------:R-:W-:Y:S01]  /*5eb0*/  FMUL R83, R2, R83 ;  /* 0x0000005302537220 */ /* 0x000fe20000400000 */
[----:B------:R-:W-:-:S03]  /*5ec0*/  LOP3.LUT R91, R90, 0x20, RZ, 0x3c, !PT ;  /* 0x000000205a5b7812 */ /* 0x000fc600078e3cff */
[----:B------:R-:W2:Y:S01]  /*5ed0*/  MUFU.EX2 R3, R3 ;  /* 0x0000000300037308 */ /* 0x000ea20000000800 */
[C---:B------:R-:W-:Y:S01]  /*5ee0*/  FMUL R112, R146.reuse, R76 ;  /* 0x0000004c92707220 */ /* 0x040fe20000400000 */
[----:B------:R-:W-:Y:S01]  /*5ef0*/  FMUL R113, R146, R77 ;  /* 0x0000004d92717220 */ /* 0x000fe20000400000 */
[C---:B------:R-:W-:Y:S01]  /*5f00*/  FMUL R114, R2.reuse, R78 ;  /* 0x0000004e02727220 */ /* 0x040fe20000400000 */
[----:B------:R-:W-:Y:S01]  /*5f10*/  FMUL R115, R2, R79 ;  /* 0x0000004f02737220 */ /* 0x000fe20000400000 */
[----:B------:R-:W-:Y:S01]  /*5f20*/  LDSM.16.M88.4 R108, [R91+UR6+0x5000] ;  /* 0x005000065b6c783b */ /* 0x000fe20008000200 */
[C---:B0-----:R-:W-:Y:S03]  /*5f30*/  HMMA.16816.F32.BF16 R76, R100.reuse, R96, R80 ;  /* 0x00000060644c723c */ /* 0x041fe60000041850 */
[----:B------:R-:W0:Y:S01]  /*5f40*/  LDSM.16.M88.4 R80, [R91+UR6+0x4000] ;  /* 0x004000065b50783b */ /* 0x000e220008000200 */
[C---:B-----5:R-:W-:Y:S01]  /*5f50*/  FMUL R72, R9.reuse, R72 ;  /* 0x0000004809487220 */ /* 0x060fe20000400000 */
[----:B------:R-:W-:Y:S01]  /*5f60*/  FMUL R73, R9, R73 ;  /* 0x0000004909497220 */ /* 0x000fe20000400000 */
[----:B-1----:R-:W-:Y:S01]  /*5f70*/  HMMA.16816.F32.BF16 R100, R100, R92, R112 ;  /* 0x0000005c6464723c */ /* 0x002fe20000041870 */
[C---:B--2---:R-:W-:Y:S01]  /*5f80*/  FMUL R74, R3.reuse, R74 ;  /* 0x0000004a034a7220 */ /* 0x044fe20000400000 */
[----:B------:R-:W-:-:S05]  /*5f90*/  FMUL R75, R3, R75 ;  /* 0x0000004b034b7220 */ /* 0x000fca0000400000 */
[C---:B------:R-:W-:Y:S01]  /*5fa0*/  FMUL R112, R9.reuse, R68 ;  /* 0x0000004409707220 */ /* 0x040fe20000400000 */
[----:B------:R-:W-:Y:S01]  /*5fb0*/  FMUL R113, R9, R69 ;  /* 0x0000004509717220 */ /* 0x000fe20000400000 */
[C---:B------:R-:W-:Y:S01]  /*5fc0*/  FMUL R114, R3.reuse, R70 ;  /* 0x0000004603727220 */ /* 0x040fe20000400000 */
[----:B------:R-:W-:Y:S02]  /*5fd0*/  FMUL R115, R3, R71 ;  /* 0x0000004703737220 */ /* 0x000fe40000400000 */
[----:B----4-:R-:W-:Y:S01]  /*5fe0*/  HMMA.16816.F32.BF16 R68, R104, R96, R72 ;  /* 0x000000606844723c */ /* 0x010fe20000041848 */
[----:B------:R-:W-:Y:S02]  /*5ff0*/  LOP3.LUT R125, R90, 0x40, RZ, 0x3c, !PT ;  /* 0x000000405a7d7812 */ /* 0x000fe400078e3cff */
[----:B------:R-:W-:-:S03]  /*6000*/  LOP3.LUT R126, R124, 0x40, RZ, 0x3c, !PT ;  /* 0x000000407c7e7812 */ /* 0x000fc600078e3cff */
[----:B------:R-:W-:Y:S01]  /*6010*/  HMMA.16816.F32.BF16 R104, R104, R92, R112 ;  /* 0x0000005c6868723c */ /* 0x000fe20000041870 */
[----:B------:R-:W-:Y:S04]  /*6020*/  LDSM.16.M88.4 R72, [R125+UR6+0x4000] ;  /* 0x004000067d48783b */ /* 0x000fe80008000200 */
[----:B------:R-:W1:Y:S04]  /*6030*/  LDSM.16.M88.4 R112, [R126+UR6] ;  /* 0x000000067e70783b */ /* 0x000e680008000200 */
[----:B------:R-:W2:Y:S04]  /*6040*/  LDSM.16.M88.4 R116, [R126+UR6+0x2000] ;  /* 0x002000067e74783b */ /* 0x000ea80008000200 */
[----:B------:R-:W3:Y:S01]  /*6050*/  LDSM.16.M88.4 R120, [R125+UR6+0x5000] ;  /* 0x005000067d78783b */ /* 0x000ee20008000200 */
[----:B------:R-:W-:Y:S01]  /*6060*/  LOP3.LUT R127, R90, 0x60, RZ, 0x3c, !PT ;  /* 0x000000605a7f7812 */ /* 0x000fe200078e3cff */
[C---:B0-----:R-:W-:Y:S06]  /*6070*/  HMMA.16816.F32.BF16 R76, R80.reuse, R98, R76 ;  /* 0x00000062504c723c */ /* 0x041fec000004184c */
[----:B------:R-:W-:Y:S01]  /*6080*/  HMMA.16816.F32.BF16 R100, R80, R94, R100 ;  /* 0x0000005e5064723c */ /* 0x000fe20000041864 */
[----:B------:R-:W0:Y:S05]  /*6090*/  LDSM.16.M88.4 R80, [R127+UR6+0x4000] ;  /* 0x004000067f50783b */ /* 0x000e2a0008000200 */
[C---:B------:R-:W-:Y:S01]  /*60a0*/  HMMA.16816.F32.BF16 R68, R108.reuse, R98, R68 ;  /* 0x000000626c44723c */ /* 0x040fe20000041844 */
[----:B------:R-:W-:Y:S05]  /*60b0*/  LDSM.16.M88.4 R96, [R90+UR6+0x4080] ;  /* 0x004080065a60783b */ /* 0x000fea0008000200 */
[----:B------:R-:W-:Y:S01]  /*60c0*/  HMMA.16816.F32.BF16 R104, R108, R94, R104 ;  /* 0x0000005e6c68723c */ /* 0x000fe20000041868 */
[----:B------:R-:W4:Y:S04]  /*60d0*/  LDSM.16.M88.4 R92, [R127+UR6+0x5000] ;  /* 0x005000067f5c783b */ /* 0x000f280008000200 */
[----:B------:R5:W-:Y:S01]  /*60e0*/  LDSM.16.M88.4 R108, [R90+UR6+0x5080] ;  /* 0x005080065a6c783b */ /* 0x000be20008000200 */
[C---:B-1----:R-:W-:Y:S01]  /*60f0*/  HMMA.16816.F32.BF16 R76, R72.reuse, R112, R76 ;  /* 0x00000070484c723c */ /* 0x042fe2000004184c */
[----:B-----5:R-:W1:Y:S05]  /*6100*/  LDC R90, c[0x0][0x280] ;  /* 0x0000a000ff5a7b82 */ /* 0x020e6a0000000800 */
[----:B--2---:R-:W-:Y:S01]  /*6110*/  HMMA.16816.F32.BF16 R100, R72, R116, R100 ;  /* 0x000000744864723c */ /* 0x004fe20000041864 */
[----:B------:R-:W2:Y:S05]  /*6120*/  LDSM.16.M88.4 R72, [R124+UR6+0x80] ;  /* 0x000080067c48783b */ /* 0x000eaa0008000200 */
[C---:B---3--:R-:W-:Y:S06]  /*6130*/  HMMA.16816.F32.BF16 R68, R120.reuse, R112, R68 ;  /* 0x000000707844723c */ /* 0x048fec0000041844 */
[----:B------:R-:W-:Y:S01]  /*6140*/  HMMA.16816.F32.BF16 R104, R120, R116, R104 ;  /* 0x000000747868723c */ /* 0x000fe20000041868 */
[----:B------:R-:W3:Y:S05]  /*6150*/  LDSM.16.M88.4 R120, [R124+UR6+0x2080] ;  /* 0x002080067c78783b */ /* 0x000eea0008000200 */
[C---:B0-----:R-:W-:Y:S06]  /*6160*/  HMMA.16816.F32.BF16 R76, R80.reuse, R114, R76 ;  /* 0x00000072504c723c */ /* 0x041fec000004184c */
[----:B------:R-:W-:Y:S01]  /*6170*/  HMMA.16816.F32.BF16 R100, R80, R118, R100 ;  /* 0x000000765064723c */ /* 0x000fe20000041864 */
[----:B------:R-:W-:Y:S05]  /*6180*/  LDSM.16.M88.4 R80, [R91+UR6+0x5080] ;  /* 0x005080065b50783b */ /* 0x000fea0008000200 */
[C---:B----4-:R-:W-:Y:S01]  /*6190*/  HMMA.16816.F32.BF16 R68, R92.reuse, R114, R68 ;  /* 0x000000725c44723c */ /* 0x050fe20000041844 */
[----:B------:R-:W-:Y:S05]  /*61a0*/  LDSM.16.M88.4 R112, [R125+UR6+0x4080] ;  /* 0x004080067d70783b */ /* 0x000fea0008000200 */
[----:B------:R-:W-:Y:S01]  /*61b0*/  HMMA.16816.F32.BF16 R104, R92, R118, R104 ;  /* 0x000000765c68723c */ /* 0x000fe20000041868 */
[----:B------:R0:W4:Y:S04]  /*61c0*/  LDSM.16.M88.4 R92, [R91+UR6+0x4080] ;  /* 0x004080065b5c783b */ /* 0x0001280008000200 */
[----:B------:R-:W-:Y:S01]  /*61d0*/  LDSM.16.M88.4 R116, [R125+UR6+0x5080] ;  /* 0x005080067d74783b */ /* 0x000fe20008000200 */
[C---:B--2---:R-:W-:Y:S01]  /*61e0*/  HMMA.16816.F32.BF16 R76, R96.reuse, R72, R76 ;  /* 0x00000048604c723c */ /* 0x044fe2000004184c */
[----:B0-----:R-:W0:Y:S05]  /*61f0*/  LDC R91, c[0x0][0x254] ;  /* 0x00009500ff5b7b82 */ /* 0x001e2a0000000800 */
[----:B---3--:R-:W-:Y:S06]  /*6200*/  HMMA.16816.F32.BF16 R100, R96, R120, R100 ;  /* 0x000000786064723c */ /* 0x008fec0000041864 */
[C---:B------:R-:W-:Y:S01]  /*6210*/  HMMA.16816.F32.BF16 R96, R108.reuse, R72, R68 ;  /* 0x000000486c60723c */ /* 0x040fe20000041844 */
[----:B------:R-:W-:Y:S05]  /*6220*/  LDSM.16.M88.4 R68, [R126+UR6+0x2080] ;  /* 0x002080067e44783b */ /* 0x000fea0008000200 */
[----:B------:R-:W-:Y:S01]  /*6230*/  HMMA.16816.F32.BF16 R108, R108, R120, R104 ;  /* 0x000000786c6c723c */ /* 0x000fe20000041868 */
[----:B------:R-:W2:Y:S05]  /*6240*/  LDSM.16.M88.4 R104, [R126+UR6+0x80] ;  /* 0x000080067e68783b */ /* 0x000eaa0008000200 */
[C---:B----4-:R-:W-:Y:S06]  /*6250*/  HMMA.16816.F32.BF16 R76, R92.reuse, R74, R76 ;  /* 0x0000004a5c4c723c */ /* 0x050fec000004184c */
[----:B------:R-:W-:Y:S01]  /*6260*/  HMMA.16816.F32.BF16 R100, R92, R122, R100 ;  /* 0x0000007a5c64723c */ /* 0x000fe20000041864 */
[----:B------:R-:W-:Y:S05]  /*6270*/  LDSM.16.M88.4 R92, [R127+UR6+0x5080] ;  /* 0x005080067f5c783b */ /* 0x000fea0008000200 */
[C---:B------:R-:W-:Y:S01]  /*6280*/  HMMA.16816.F32.BF16 R96, R80.reuse, R74, R96 ;  /* 0x0000004a5060723c */ /* 0x040fe20000041860 */
[----:B------:R-:W3:Y:S05]  /*6290*/  LDSM.16.M88.4 R72, [R127+UR6+0x4080] ;  /* 0x004080067f48783b */ /* 0x000eea0008000200 */
[----:B------:R-:W-:Y:S01]  /*62a0*/  HMMA.16816.F32.BF16 R108, R80, R122, R108 ;  /* 0x0000007a506c723c */ /* 0x000fe2000004186c */
[----:B------:R-:W-:-:S05]  /*62b0*/  UIADD3 UR4, UR4, 0x80, URZ ;  /* 0x0000008004047890 */ /* 0x000fca000fffe03f */
[C---:B--2---:R-:W-:Y:S06]  /*62c0*/  HMMA.16816.F32.BF16 R76, R112.reuse, R104, R76 ;  /* 0x00000068704c723c */ /* 0x044fec000004184c */
[----:B------:R-:W-:Y:S06]  /*62d0*/  HMMA.16816.F32.BF16 R100, R112, R68, R100 ;  /* 0x000000447064723c */ /* 0x000fec0000041864 */
[C---:B------:R-:W-:Y:S01]  /*62e0*/  HMMA.16816.F32.BF16 R96, R116.reuse, R104, R96 ;  /* 0x000000687460723c */ /* 0x040fe20000041860 */
[----:B------:R-:W2:Y:S05]  /*62f0*/  LDC R104, c[0x0][0x264] ;  /* 0x00009900ff687b82 */ /* 0x000eaa0000000800 */
[----:B------:R-:W-:Y:S01]  /*6300*/  HMMA.16816.F32.BF16 R108, R116, R68, R108 ;  /* 0x00000044746c723c */ /* 0x000fe2000004186c */
[----:B-1----:R-:W-:Y:S01]  /*6310*/  ISETP.LE.AND P1, PT, R90, UR4, PT ;  /* 0x000000045a007c0c */ /* 0x002fe2000bf23270 */
[----:B------:R-:W-:-:S04]  /*6320*/  FFMA R4, R2, R4, R89 ;  /* 0x0000000402047223 */ /* 0x000fc80000000059 */
[----:B---3--:R-:W-:Y:S01]  /*6330*/  HMMA.16816.F32.BF16 R80, R72, R106, R76 ;  /* 0x0000006a4850723c */ /* 0x008fe2000004184c */
[----:B------:R-:W-:Y:S01]  /*6340*/  FFMA R5, R9, R5, R0 ;  /* 0x0000000509057223 */ /* 0x000fe20000000000 */
[----:B------:R-:W-:-:S04]  /*6350*/  FFMA R8, R3, R8, R88 ;  /* 0x0000000803087223 */ /* 0x000fc80000000058 */
[----:B------:R-:W-:Y:S01]  /*6360*/  HMMA.16816.F32.BF16 R76, R72, R70, R100 ;  /* 0x00000046484c723c */ /* 0x000fe20000041864 */
[----:B0-----:R-:W-:Y:S01]  /*6370*/  LEA R6, R91, R6, 0x7 ;  /* 0x000000065b067211 */ /* 0x001fe200078e38ff */
[----:B------:R-:W-:Y:S01]  /*6380*/  IMAD.MOV.U32 R0, RZ, RZ, R84 ;  /* 0x000000ffff007224 */ /* 0x000fe200078e0054 */
[----:B------:R-:W-:-:S03]  /*6390*/  MOV R3, R85 ;  /* 0x0000005500037202 */ /* 0x000fc60000000f00 */
[----:B------:R-:W-:Y:S01]  /*63a0*/  HMMA.16816.F32.BF16 R72, R92, R106, R96 ;  /* 0x0000006a5c48723c */ /* 0x000fe20000041860 */
[----:B--2---:R-:W-:Y:S01]  /*63b0*/  IMAD R7, R104, 0x80, R7 ;  /* 0x0000008068077824 */ /* 0x004fe200078e0207 */
[----:B------:R-:W-:Y:S01]  /*63c0*/  MOV R9, R87 ;  /* 0x0000005700097202 */ /* 0x000fe20000000f00 */
[----:B------:R-:W-:-:S03]  /*63d0*/  IMAD.MOV.U32 R2, RZ, RZ, R86 ;  /* 0x000000ffff027224 */ /* 0x000fc600078e0056 */
[----:B------:R-:W-:Y:S01]  /*63e0*/  HMMA.16816.F32.BF16 R68, R92, R70, R108 ;  /* 0x000000465c44723c */ /* 0x000fe2000004186c */
[----:B------:R-:W-:-:S08]  /*63f0*/  NOP ;  /* 0x0000000000007918 */ /* 0x000fd00000000000 */
[----:B------:R-:W-:-:S15]  /*6400*/  @!P1 BRA `(.L_x_1) ;  /* 0xffffffc400349947 */ /* 0x000fde000383ffff */
.L_x_0:
[----:B------:R-:W0:Y:S01]  /*6410*/  S2R R33, SR_TID.X ;  /* 0x0000000000217919 */ /* 0x000e220000002100 */
[----:B------:R-:W-:Y:S01]  /*6420*/  FSETP.GEU.AND P1, PT, R178, 1.175494350822287508e-38, PT ;  /* 0x00800000b200780b */ /* 0x000fe20003f2e000 */
[----:B------:R-:W-:Y:S01]  /*6430*/  IMAD.MOV.U32 R19, RZ, RZ, R4 ;  /* 0x000000ffff137224 */ /* 0x000fe200078e0004 */
[----:B------:R-:W-:Y:S01]  /*6440*/  MOV R16, R5 ;  /* 0x0000000500107202 */ /* 0x000fe20000000f00 */
[----:B------:R-:W-:Y:S01]  /*6450*/  IMAD.MOV.U32 R15, RZ, RZ, R8 ;  /* 0x000000ffff0f7224 */ /* 0x000fe200078e0008 */
[----:B------:R-:W-:Y:S01]  /*6460*/  BAR.SYNC.DEFER_BLOCKING 0x0 ;  /* 0x0000000000007b1d */ /* 0x000fe20000010000 */
[C---:B------:R-:W-:Y:S01]  /*6470*/  FMUL R4, R19.reuse, 8388608 ;  /* 0x4b00000013047820 */ /* 0x040fe20000400000 */
[----:B------:R-:W-:Y:S01]  /*6480*/  FSETP.GEU.AND P2, PT, R19, 1.175494350822287508e-38, PT ;  /* 0x008000001300780b */ /* 0x000fe20003f4e000 */
[C---:B------:R-:W-:Y:S01]  /*6490*/  FMUL R5, R16.reuse, 8388608 ;  /* 0x4b00000010057820 */ /* 0x040fe20000400000 */
[----:B------:R-:W-:Y:S02]  /*64a0*/  FSETP.GEU.AND P3, PT, R16, 1.175494350822287508e-38, PT ;  /* 0x008000001000780b */ /* 0x000fe40003f6e000 */
[----:B------:R-:W-:-:S02]  /*64b0*/  FSETP.GT.AND P6, PT, |R15|, 8.50705917302346158658e+37, PT ;  /* 0x7e8000000f00780b */ /* 0x000fc40003fc4200 */
[----:B------:R-:W1:Y:S01]  /*64c0*/  LDC R30, c[0x0][0x278] ;  /* 0x00009e00ff1e7b82 */ /* 0x000e620000000800 */
[----:B------:R-:W-:Y:S01]  /*64d0*/  FSEL R32, R4, R19, !P2 ;  /* 0x0000001304207208 */ /* 0x000fe20005000000 */
[----:B------:R-:W-:Y:S01]  /*64e0*/  ULDC.64 UR4, c[0x0][0x270] ;  /* 0x00009c0000047ab9 */ /* 0x000fe20000000a00 */
[----:B------:R-:W-:Y:S01]  /*64f0*/  FSETP.GEU.AND P5, PT, |R15|, 1.175494350822287508e-38, PT ;  /* 0x008000000f00780b */ /* 0x000fe20003fae200 */
[----:B------:R-:W-:Y:S01]  /*6500*/  UIMAD UR4, UR7, UR4, URZ ;  /* 0x00000004070472a4 */ /* 0x000fe2000f8e023f */
[----:B------:R-:W-:Y:S02]  /*6510*/  FSEL R31, R5, R16, !P3 ;  /* 0x00000010051f7208 */ /* 0x000fe40005800000 */
[----:B------:R-:W-:Y:S01]  /*6520*/  IADD3 R5, R32, -0x3f3504f3, RZ ;  /* 0xc0cafb0d20057810 */ /* 0x000fe20007ffe0ff */
[----:B------:R-:W-:Y:S01]  /*6530*/  USHF.L.U32 UR8, UR4, 0x1, URZ ;  /* 0x0000000104087899 */ /* 0x000fe2000800063f */
[----:B------:R-:W-:Y:S02]  /*6540*/  FSETP.GEU.AND P4, PT, R15, 1.175494350822287508e-38, PT ;  /* 0x008000000f00780b */ /* 0x000fe40003f8e000 */
[----:B------:R-:W-:Y:S01]  /*6550*/  LOP3.LUT R5, R5, 0xff800000, RZ, 0xc0, !PT ;  /* 0xff80000005057812 */ /* 0x000fe200078ec0ff */
[----:B------:R-:W-:Y:S01]  /*6560*/  @P6 FMUL R71, R71, 0.25 ;  /* 0x3e80000047476820 */ /* 0x000fe20000400000 */
[----:B------:R-:W-:Y:S01]  /*6570*/  FSEL R4, RZ, -23, P2 ;  /* 0xc1b80000ff047808 */ /* 0x000fe20001000000 */
[----:B------:R-:W-:Y:S01]  /*6580*/  @P6 FMUL R70, R70, 0.25 ;  /* 0x3e80000046466820 */ /* 0x000fe20000400000 */
[----:B------:R-:W-:Y:S01]  /*6590*/  @P6 FMUL R75, R75, 0.25 ;  /* 0x3e8000004b4b6820 */ /* 0x000fe20000400000 */
[----:B------:R-:W-:Y:S01]  /*65a0*/  @P6 FMUL R74, R74, 0.25 ;  /* 0x3e8000004a4a6820 */ /* 0x000fe20000400000 */
[----:B------:R-:W-:Y:S01]  /*65b0*/  FSETP.GT.AND P2, PT, |R16|, 8.50705917302346158658e+37, PT ;  /* 0x7e8000001000780b */ /* 0x000fe20003f44200 */
[----:B------:R-:W-:Y:S01]  /*65c0*/  @!P5 FMUL R71, R71, 16777216 ;  /* 0x4b8000004747d820 */ /* 0x000fe20000400000 */
[----:B------:R-:W-:Y:S01]  /*65d0*/  @!P5 FMUL R70, R70, 16777216 ;  /* 0x4b8000004646d820 */ /* 0x000fe20000400000 */
[----:B0-----:R-:W-:Y:S01]  /*65e0*/  SHF.R.S32.HI R2, RZ, 0x3, R33 ;  /* 0x00000003ff027819 */ /* 0x001fe20000011421 */
[C---:B------:R-:W-:Y:S01]  /*65f0*/  IMAD.SHL.U32 R0, R33.reuse, 0x2, RZ ;  /* 0x0000000221007824 */ /* 0x040fe200078e00ff */
[----:B------:R-:W-:Y:S01]  /*6600*/  LOP3.LUT R3, R33, 0x60, RZ, 0xc0, !PT ;  /* 0x0000006021037812 */ /* 0x000fe200078ec0ff */
[----:B------:R-:W-:Y:S01]  /*6610*/  @!P5 FMUL R75, R75, 16777216 ;  /* 0x4b8000004b4bd820 */ /* 0x000fe20000400000 */
[----:B------:R-:W-:Y:S01]  /*6620*/  SGXT R2, R2, 0x1 ;  /* 0x000000010202781a */ /* 0x000fe20000000200 */
[----:B------:R-:W-:Y:S01]  /*6630*/  @!P5 FMUL R74, R74, 16777216 ;  /* 0x4b8000004a4ad820 */ /* 0x000fe20000400000 */
[----:B------:R-:W-:-:S02]  /*6640*/  LOP3.LUT R0, R0, 0x3c, RZ, 0xc0, !PT ;  /* 0x0000003c00007812 */ /* 0x000fc400078ec0ff */
[----:B------:R-:W-:Y:S01]  /*6650*/  LOP3.LUT R6, R2, 0x440, RZ, 0xc0, !PT ;  /* 0x0000044002067812 */ /* 0x000fe200078ec0ff */
[----:B------:R-:W-:Y:S01]  /*6660*/  IMAD.SHL.U32 R2, R33, 0x40, RZ ;  /* 0x0000004021027824 */ /* 0x000fe200078e00ff */
[----:B------:R-:W-:Y:S01]  /*6670*/  LEA R3, R3, R0, 0x3 ;  /* 0x0000000003037211 */ /* 0x000fe200078e18ff */
[----:B------:R-:W-:Y:S01]  /*6680*/  @P2 FMUL R68, R68, 0.25 ;  /* 0x3e80000044442820 */ /* 0x000fe20000400000 */
[----:B------:R-:W-:Y:S01]  /*6690*/  SHF.R.S32.HI R7, RZ, 0x4, R33 ;  /* 0x00000004ff077819 */ /* 0x000fe20000011421 */
[----:B------:R-:W-:Y:S01]  /*66a0*/  @P2 FMUL R72, R72, 0.25 ;  /* 0x3e80000048482820 */ /* 0x000fe20000400000 */
[----:B------:R-:W-:Y:S01]  /*66b0*/  LOP3.LUT R2, R2, 0x40, RZ, 0xc0, !PT ;  /* 0x0000004002027812 */ /* 0x000fe200078ec0ff */
[----:B------:R-:W-:Y:S01]  /*66c0*/  @P2 FMUL R69, R69, 0.25 ;  /* 0x3e80000045452820 */ /* 0x000fe20000400000 */
[----:B------:R-:W-:Y:S01]  /*66d0*/  LOP3.LUT R9, R33, 0x7, RZ, 0xc0, !PT ;  /* 0x0000000721097812 */ /* 0x000fe200078ec0ff */
[----:B------:R-:W-:Y:S01]  /*66e0*/  @P2 FMUL R73, R73, 0.25 ;  /* 0x3e80000049492820 */ /* 0x000fe20000400000 */
[----:B------:R-:W-:Y:S01]  /*66f0*/  IADD3 R26, R2, R3, RZ ;  /* 0x00000003021a7210 */ /* 0x000fe20007ffe0ff */
[----:B------:R-:W-:Y:S01]  /*6700*/  FMUL R2, R178, 8388608 ;  /* 0x4b000000b2027820 */ /* 0x000fe20000400000 */
[----:B------:R-:W-:Y:S01]  /*6710*/  SGXT R7, R7, 0x1 ;  /* 0x000000010707781a */ /* 0x000fe20000000200 */
[----:B------:R-:W-:Y:S01]  /*6720*/  IMAD R6, R9, 0x8, R6 ;  /* 0x0000000809067824 */ /* 0x000fe200078e0206 */
[----:B------:R-:W-:-:S02]  /*6730*/  SHF.L.U32 R0, R33, 0x2, RZ ;  /* 0x0000000221007819 */ /* 0x000fc400000006ff */
[----:B------:R-:W-:Y:S02]  /*6740*/  LOP3.LUT R7, R7, 0x804, RZ, 0xc0, !PT ;  /* 0x0000080407077812 */ /* 0x000fe400078ec0ff */
[----:B------:R-:W-:Y:S02]  /*6750*/  FSEL R29, R2, R178, !P1 ;  /* 0x000000b2021d7208 */ /* 0x000fe40004800000 */
[----:B------:R-:W-:Y:S02]  /*6760*/  LOP3.LUT R7, R7, 0x80, R0, 0xf8, !PT ;  /* 0x0000008007077812 */ /* 0x000fe400078ef800 */
[--C-:B------:R-:W-:Y:S01]  /*6770*/  LOP3.LUT R6, R6, 0x40, R33.reuse, 0x78, !PT ;  /* 0x0000004006067812 */ /* 0x100fe200078e7821 */
[----:B------:R-:W-:Y:S01]  /*6780*/  VIADD R2, R29, 0xc0cafb0d ;  /* 0xc0cafb0d1d027836 */ /* 0x000fe20000000000 */
[----:B------:R-:W-:Y:S02]  /*6790*/  SHF.R.U32.HI R3, RZ, 0x1, R33 ;  /* 0x00000001ff037819 */ /* 0x000fe40000011621 */
[----:B------:R-:W-:-:S02]  /*67a0*/  LOP3.LUT R28, R7, R6, RZ, 0xfc, !PT ;  /* 0x00000006071c7212 */ /* 0x000fc400078efcff */
[----:B------:R-:W-:Y:S02]  /*67b0*/  LOP3.LUT R6, R3, 0xc, RZ, 0xc0, !PT ;  /* 0x0000000c03067812 */ /* 0x000fe400078ec0ff */
[----:B------:R-:W-:Y:S02]  /*67c0*/  LOP3.LUT R3, R2, 0xff800000, RZ, 0xc0, !PT ;  /* 0xff80000002037812 */ /* 0x000fe400078ec0ff */
[----:B------:R-:W-:Y:S02]  /*67d0*/  LEA R9, R9, UR6, 0x4 ;  /* 0x0000000609097c11 */ /* 0x000fe4000f8e20ff */
[----:B------:R-:W-:Y:S02]  /*67e0*/  FSEL R2, RZ, -23, P1 ;  /* 0xc1b80000ff027808 */ /* 0x000fe40000800000 */
[----:B------:R-:W-:Y:S01]  /*67f0*/  I2FP.F32.S32 R7, R3 ;  /* 0x0000000300077245 */ /* 0x000fe20000201400 */
[----:B------:R-:W-:Y:S01]  /*6800*/  IMAD.IADD R3, R29, 0x1, -R3 ;  /* 0x000000011d037824 */ /* 0x000fe200078e0a03 */
[----:B------:R-:W-:Y:S01]  /*6810*/  IADD3 R40, R6, R9, RZ ;  /* 0x0000000906287210 */ /* 0x000fe20007ffe0ff */
[----:B------:R-:W-:Y:S01]  /*6820*/  FMUL R6, R15, 8388608 ;  /* 0x4b0000000f067820 */ /* 0x000fe20000400000 */
[----:B------:R-:W-:Y:S01]  /*6830*/  LOP3.LUT R10, R33, 0x7f, RZ, 0xc0, !PT ;  /* 0x0000007f210a7812 */ /* 0x000fe200078ec0ff */
[----:B------:R-:W-:Y:S01]  /*6840*/  FFMA.FTZ R2, R7, 1.1920928955078125e-07, R2 ;  /* 0x3400000007027823 */ /* 0x000fe20000010002 */
[----:B------:R-:W-:Y:S01]  /*6850*/  VIADD R7, R31, 0xc0cafb0d ;  /* 0xc0cafb0d1f077836 */ /* 0x000fe20000000000 */
[----:B------:R-:W-:Y:S01]  /*6860*/  FSETP.GT.AND P1, PT, |R19|, 8.50705917302346158658e+37, PT ;  /* 0x7e8000001300780b */ /* 0x000fe20003f24200 */
[----:B------:R-:W-:Y:S01]  /*6870*/  FADD R3, R3, -1 ;  /* 0xbf80000003037421 */ /* 0x000fe20000000000 */
[----:B------:R-:W-:Y:S01]  /*6880*/  FSEL R44, R6, R15, !P4 ;  /* 0x0000000f062c7208 */ /* 0x000fe20006000000 */
[----:B------:R-:W-:Y:S01]  /*6890*/  @P6 FMUL R15, R15, 0.25 ;  /* 0x3e8000000f0f6820 */ /* 0x000fe20000400000 */
[----:B------:R-:W-:-:S02]  /*68a0*/  LOP3.LUT R8, R7, 0xff800000, RZ, 0xc0, !PT ;  /* 0xff80000007087812 */ /* 0x000fc400078ec0ff */
[----:B------:R-:W-:Y:S01]  /*68b0*/  I2FP.F32.S32 R7, R5 ;  /* 0x0000000500077245 */ /* 0x000fe20000201400 */
[----:B------:R-:W-:Y:S01]  /*68c0*/  @!P5 FMUL R15, R15, 16777216 ;  /* 0x4b8000000f0fd820 */ /* 0x000fe20000400000 */
[----:B------:R-:W-:Y:S01]  /*68d0*/  FSETP.GT.AND P6, PT, |R178|, 8.50705917302346158658e+37, PT ;  /* 0x7e800000b200780b */ /* 0x000fe20003fc4200 */
[----:B------:R-:W-:Y:S01]  /*68e0*/  IMAD.IADD R5, R32, 0x1, -R5 ;  /* 0x0000000120057824 */ /* 0x000fe200078e0a05 */
[----:B------:R-:W-:Y:S01]  /*68f0*/  ISETP.GE.U32.AND P0, PT, R10, 0x20, PT ;  /* 0x000000200a00780c */ /* 0x000fe20003f06070 */
[----:B------:R-:W-:Y:S01]  /*6900*/  FFMA.FTZ R7, R7, 1.1920928955078125e-07, R4 ;  /* 0x3400000007077823 */ /* 0x000fe20000010004 */
[----:B------:R-:W-:Y:S01]  /*6910*/  FSEL R6, RZ, -23, P3 ;  /* 0xc1b80000ff067808 */ /* 0x000fe20001800000 */
[----:B------:R-:W0:Y:S01]  /*6920*/  MUFU.RCP R4, R15 ;  /* 0x0000000f00047308 */ /* 0x000e220000001000 */
[----:B------:R-:W-:Y:S01]  /*6930*/  FSEL R10, RZ, -23, P4 ;  /* 0xc1b80000ff0a7808 */ /* 0x000fe20002000000 */
[----:B------:R-:W-:Y:S01]  /*6940*/  @P1 FMUL R79, R79, 0.25 ;  /* 0x3e8000004f4f1820 */ /* 0x000fe20000400000 */
[----:B------:R-:W-:Y:S01]  /*6950*/  FSETP.GEU.AND P3, PT, |R178|, 1.175494350822287508e-38, PT ;  /* 0x00800000b200780b */ /* 0x000fe20003f6e200 */
[----:B------:R-:W-:Y:S01]  /*6960*/  @P1 FMUL R78, R78, 0.25 ;  /* 0x3e8000004e4e1820 */ /* 0x000fe20000400000 */
[C---:B------:R-:W-:Y:S01]  /*6970*/  FSETP.GEU.AND P4, PT, |R19|.reuse, 1.175494350822287508e-38, PT ;  /* 0x008000001300780b */ /* 0x040fe20003f8e200 */
[----:B------:R-:W-:Y:S01]  /*6980*/  @P1 FMUL R19, R19, 0.25 ;  /* 0x3e80000013131820 */ /* 0x000fe20000400000 */
[----:B------:R-:W-:Y:S01]  /*6990*/  FSETP.GEU.AND P5, PT, |R16|, 1.175494350822287508e-38, PT ;  /* 0x008000001000780b */ /* 0x000fe20003fae200 */
[----:B------:R-:W-:Y:S01]  /*69a0*/  @P6 FMUL R178, R178, 0.25 ;  /* 0x3e800000b2b26820 */ /* 0x000fe20000400000 */
[----:B------:R-:W-:Y:S01]  /*69b0*/  IADD3 R9, R44, -0x3f3504f3, RZ ;  /* 0xc0cafb0d2c097810 */ /* 0x000fe20007ffe0ff */
[----:B------:R-:W-:Y:S01]  /*69c0*/  @P2 FMUL R16, R16, 0.25 ;  /* 0x3e80000010102820 */ /* 0x000fe20000400000 */
[----:B------:R-:W-:Y:S01]  /*69d0*/  @P6 FMUL R77, R77, 0.25 ;  /* 0x3e8000004d4d6820 */ /* 0x000fe20000400000 */
[----:B------:R-:W-:Y:S01]  /*69e0*/  @P6 FMUL R76, R76, 0.25 ;  /* 0x3e8000004c4c6820 */ /* 0x000fe20000400000 */
[----:B------:R-:W-:Y:S01]  /*69f0*/  LOP3.LUT R11, R9, 0xff800000, RZ, 0xc0, !PT ;  /* 0xff800000090b7812 */ /* 0x000fe200078ec0ff */
[----:B------:R-:W-:Y:S01]  /*6a00*/  @P6 FMUL R81, R81, 0.25 ;  /* 0x3e80000051516820 */ /* 0x000fe20000400000 */
[----:B------:R-:W-:Y:S01]  /*6a10*/  I2FP.F32.S32 R9, R8 ;  /* 0x0000000800097245 */ /* 0x000fe20000201400 */
[----:B------:R-:W-:Y:S01]  /*6a20*/  @!P3 FMUL R178, R178, 16777216 ;  /* 0x4b800000b2b2b820 */ /* 0x000fe20000400000 */
[----:B------:R-:W-:Y:S01]  /*6a30*/  I2FP.F32.S32 R13, R11 ;  /* 0x0000000b000d7245 */ /* 0x000fe20000201400 */
[----:B------:R-:W-:Y:S01]  /*6a40*/  @!P4 FMUL R19, R19, 16777216 ;  /* 0x4b8000001313c820 */ /* 0x000fe20000400000 */
[----:B0-----:R-:W-:Y:S01]  /*6a50*/  FMUL R12, R4, R70 ;  /* 0x00000046040c7220 */ /* 0x001fe20000400000 */
[----:B------:R-:W-:Y:S01]  /*6a60*/  @!P5 FMUL R16, R16, 16777216 ;  /* 0x4b8000001010d820 */ /* 0x000fe20000400000 */
[----:B------:R-:W-:Y:S01]  /*6a70*/  FFMA.FTZ R9, R9, 1.1920928955078125e-07, R6 ;  /* 0x3400000009097823 */ /* 0x000fe20000010006 */
[----:B------:R-:W-:Y:S01]  /*6a80*/  FFMA.FTZ R10, R13, 1.1920928955078125e-07, R10 ;  /* 0x340000000d0a7823 */ /* 0x000fe2000001000a */
[C---:B------:R-:W-:Y:S01]  /*6a90*/  FMUL R6, R4.reuse, R71 ;  /* 0x0000004704067220 */ /* 0x040fe20000400000 */
[C---:B------:R-:W-:Y:S01]  /*6aa0*/  FMUL R15, R4.reuse, R75 ;  /* 0x0000004b040f7220 */ /* 0x040fe20000400000 */
[----:B------:R-:W-:Y:S01]  /*6ab0*/  FMUL R17, R4, R74 ;  /* 0x0000004a04117220 */ /* 0x000fe20000400000 */
[----:B------:R-:W0:Y:S01]  /*6ac0*/  MUFU.RCP R14, R178 ;  /* 0x000000b2000e7308 */ /* 0x000e220000001000 */
[----:B------:R-:W-:Y:S01]  /*6ad0*/  @P6 FMUL R80, R80, 0.25 ;  /* 0x3e80000050506820 */ /* 0x000fe20000400000 */
[----:B------:R-:W-:Y:S01]  /*6ae0*/  @P1 FMUL R83, R83, 0.25 ;  /* 0x3e80000053531820 */ /* 0x000fe20000400000 */
[----:B------:R-:W-:Y:S01]  /*6af0*/  @P1 FMUL R82, R82, 0.25 ;  /* 0x3e80000052521820 */ /* 0x000fe20000400000 */
[----:B------:R-:W-:Y:S01]  /*6b00*/  @!P3 FMUL R77, R77, 16777216 ;  /* 0x4b8000004d4db820 */ /* 0x000fe20000400000 */
[----:B------:R-:W-:Y:S01]  /*6b10*/  @!P3 FMUL R76, R76, 16777216 ;  /* 0x4b8000004c4cb820 */ /* 0x000fe20000400000 */
[----:B------:R-:W-:Y:S01]  /*6b20*/  @!P3 FMUL R81, R81, 16777216 ;  /* 0x4b8000005151b820 */ /* 0x000fe20000400000 */
[----:B------:R-:W-:Y:S01]  /*6b30*/  @!P3 FMUL R80, R80, 16777216 ;  /* 0x4b8000005050b820 */ /* 0x000fe20000400000 */
[----:B------:R-:W2:Y:S01]  /*6b40*/  MUFU.RCP R13, R19 ;  /* 0x00000013000d7308 */ /* 0x000ea20000001000 */
[----:B------:R-:W-:Y:S01]  /*6b50*/  @!P4 FMUL R79, R79, 16777216 ;  /* 0x4b8000004f4fc820 */ /* 0x000fe20000400000 */
[----:B------:R-:W-:Y:S01]  /*6b60*/  @!P4 FMUL R78, R78, 16777216 ;  /* 0x4b8000004e4ec820 */ /* 0x000fe20000400000 */
[----:B------:R-:W-:Y:S01]  /*6b70*/  @!P4 FMUL R83, R83, 16777216 ;  /* 0x4b8000005353c820 */ /* 0x000fe20000400000 */
[----:B------:R-:W-:Y:S01]  /*6b80*/  @!P4 FMUL R82, R82, 16777216 ;  /* 0x4b8000005252c820 */ /* 0x000fe20000400000 */
[----:B------:R-:W-:Y:S01]  /*6b90*/  @!P5 FMUL R68, R68, 16777216 ;  /* 0x4b8000004444d820 */ /* 0x000fe20000400000 */
[----:B------:R-:W-:Y:S01]  /*6ba0*/  @!P5 FMUL R72, R72, 16777216 ;  /* 0x4b8000004848d820 */ /* 0x000fe20000400000 */
[----:B------:R-:W-:Y:S01]  /*6bb0*/  @!P5 FMUL R69, R69, 16777216 ;  /* 0x4b8000004545d820 */ /* 0x000fe20000400000 */
[----:B------:R-:W3:Y:S01]  /*6bc0*/  MUFU.RCP R4, R16 ;  /* 0x0000001000047308 */ /* 0x000ee20000001000 */
[----:B------:R-:W-:Y:S01]  /*6bd0*/  @!P5 FMUL R73, R73, 16777216 ;  /* 0x4b8000004949d820 */ /* 0x000fe20000400000 */
[C---:B0-----:R-:W-:Y:S01]  /*6be0*/  FMUL R21, R14.reuse, R77 ;  /* 0x0000004d0e157220 */ /* 0x041fe20000400000 */
[C---:B------:R-:W-:Y:S01]  /*6bf0*/  FMUL R22, R14.reuse, R76 ;  /* 0x0000004c0e167220 */ /* 0x040fe20000400000 */
[C---:B------:R-:W-:Y:S01]  /*6c00*/  FMUL R24, R14.reuse, R81 ;  /* 0x000000510e187220 */ /* 0x040fe20000400000 */
[----:B------:R-:W-:Y:S01]  /*6c10*/  FMUL R27, R14, R80 ;  /* 0x000000500e1b7220 */ /* 0x000fe20000400000 */
[----:B------:R-:W-:Y:S01]  /*6c20*/  F2FP.BF16.F32.PACK_AB R12, R12, R17 ;  /* 0x000000110c0c723e */ /* 0x000fe200000010ff */
[----:B------:R-:W-:Y:S01]  /*6c30*/  FADD R5, R5, -1 ;  /* 0xbf80000005057421 */ /* 0x000fe20000000000 */
[----:B------:R-:W-:Y:S01]  /*6c40*/  F2FP.BF16.F32.PACK_AB R15, R6, R15 ;  /* 0x0000000f060f723e */ /* 0x000fe200000010ff */
[C---:B--2---:R-:W-:Y:S01]  /*6c50*/  FMUL R18, R13.reuse, R79 ;  /* 0x0000004f0d127220 */ /* 0x044fe20000400000 */
[C---:B------:R-:W-:Y:S01]  /*6c60*/  FMUL R20, R13.reuse, R78 ;  /* 0x0000004e0d147220 */ /* 0x040fe20000400000 */
[C---:B------:R-:W-:Y:S01]  /*6c70*/  FMUL R23, R13.reuse, R83 ;  /* 0x000000530d177220 */ /* 0x040fe20000400000 */
[----:B------:R-:W-:Y:S01]  /*6c80*/  FMUL R25, R13, R82 ;  /* 0x000000520d197220 */ /* 0x000fe20000400000 */
[----:B------:R-:W-:Y:S01]  /*6c90*/  F2FP.BF16.F32.PACK_AB R22, R22, R27 ;  /* 0x0000001b1616723e */ /* 0x000fe200000010ff */
[----:B------:R-:W-:Y:S01]  /*6ca0*/  IMAD.IADD R11, R44, 0x1, -R11 ;  /* 0x000000012c0b7824 */ /* 0x000fe200078e0a0b */
[----:B------:R-:W-:Y:S01]  /*6cb0*/  F2FP.BF16.F32.PACK_AB R21, R21, R24 ;  /* 0x000000181515723e */ /* 0x000fe200000010ff */
[C---:B---3--:R-:W-:Y:S01]  /*6cc0*/  FMUL R14, R4.reuse, R68 ;  /* 0x00000044040e7220 */ /* 0x048fe20000400000 */
[C---:B------:R-:W-:Y:S01]  /*6cd0*/  FMUL R19, R4.reuse, R72 ;  /* 0x0000004804137220 */ /* 0x040fe20000400000 */
[C---:B------:R-:W-:Y:S01]  /*6ce0*/  FMUL R13, R4.reuse, R69 ;  /* 0x00000045040d7220 */ /* 0x040fe20000400000 */
[----:B------:R-:W-:Y:S01]  /*6cf0*/  FMUL R16, R4, R73 ;  /* 0x0000004904107220 */ /* 0x000fe20000400000 */
[----:B------:R-:W-:Y:S01]  /*6d00*/  F2FP.BF16.F32.PACK_AB R20, R20, R25 ;  /* 0x000000191414723e */ /* 0x000fe200000010ff */
[----:B------:R-:W-:Y:S01]  /*6d10*/  STS [R26+UR6], R22 ;  /* 0x000000161a007988 */ /* 0x000fe20008000806 */
[----:B------:R-:W-:-:S02]  /*6d20*/  F2FP.BF16.F32.PACK_AB R18, R18, R23 ;  /* 0x000000171212723e */ /* 0x000fc400000010ff */
[----:B------:R-:W-:Y:S01]  /*6d30*/  F2FP.BF16.F32.PACK_AB R14, R14, R19 ;  /* 0x000000130e0e723e */ /* 0x000fe200000010ff */
[----:B------:R-:W-:Y:S01]  /*6d40*/  STS [R26+UR6+0x80], R21 ;  /* 0x000080151a007988 */ /* 0x000fe20008000806 */
[C---:B------:R-:W-:Y:S02]  /*6d50*/  LOP3.LUT R17, R26.reuse, 0x40, RZ, 0x3c, !PT ;  /* 0x000000401a117812 */ /* 0x040fe400078e3cff */
[----:B------:R-:W-:Y:S02]  /*6d60*/  F2FP.BF16.F32.PACK_AB R13, R13, R16 ;  /* 0x000000100d0d723e */ /* 0x000fe400000010ff */
[----:B------:R-:W-:Y:S01]  /*6d70*/  MOV R19, 0x3dc6b27f ;  /* 0x3dc6b27f00137802 */ /* 0x000fe20000000f00 */
[----:B------:R-:W-:Y:S01]  /*6d80*/  STS [R17+UR6+0x400], R20 ;  /* 0x0004001411007988 */ /* 0x000fe20008000806 */
[C---:B------:R-:W-:Y:S02]  /*6d90*/  LOP3.LUT R6, R26.reuse, 0x4, RZ, 0x3c, !PT ;  /* 0x000000041a067812 */ /* 0x040fe400078e3cff */
[----:B------:R-:W-:Y:S01]  /*6da0*/  IADD3 R8, R31, -R8, RZ ;  /* 0x800000081f087210 */ /* 0x000fe20007ffe0ff */
[----:B------:R0:W-:Y:S01]  /*6db0*/  STS [R17+UR6+0x480], R18 ;  /* 0x0004801211007988 */ /* 0x0001e20008000806 */
[----:B------:R-:W-:Y:S01]  /*6dc0*/  FFMA.FTZ R4, R3, R19, -0.16845393180847167969 ;  /* 0xbe2c7f3003047423 */ /* 0x000fe20000010013 */
[----:B------:R-:W-:-:S02]  /*6dd0*/  LOP3.LUT R16, R26, 0x44, RZ, 0x3c, !PT ;  /* 0x000000441a107812 */ /* 0x000fc400078e3cff */
[----:B------:R1:W-:Y:S01]  /*6de0*/  STS [R6+UR6+0x800], R14 ;  /* 0x0008000e06007988 */ /* 0x0003e20008000806 */
[C---:B------:R-:W-:Y:S01]  /*6df0*/  FFMA.FTZ R4, R3.reuse, R4, 0.1716887056827545166 ;  /* 0x3e2fcf2a03047423 */ /* 0x040fe20000010004 */
[----:B------:R-:W-:Y:S01]  /*6e00*/  SHF.R.U32.HI R33, RZ, 0x5, R33 ;  /* 0x00000005ff217819 */ /* 0x000fe20000011621 */
[----:B------:R-:W-:Y:S01]  /*6e10*/  FADD R8, R8, -1 ;  /* 0xbf80000008087421 */ /* 0x000fe20000000000 */
[----:B------:R2:W-:Y:S01]  /*6e20*/  STS [R6+UR6+0x880], R13 ;  /* 0x0008800d06007988 */ /* 0x0005e20008000806 */
[----:B------:R-:W-:Y:S01]  /*6e30*/  FFMA.FTZ R4, R3, R4, -0.17900948226451873779 ;  /* 0xbe374e4303047423 */ /* 0x000fe20000010004 */
[----:B0-----:R-:W-:Y:S02]  /*6e40*/  SGXT.U32 R17, R33, 0x2 ;  /* 0x000000022111781a */ /* 0x001fe40000000000 */
[----:B------:R0:W-:Y:S01]  /*6e50*/  STS [R16+UR6+0xc00], R12 ;  /* 0x000c000c10007988 */ /* 0x0001e20008000806 */
[----:B------:R-:W-:Y:S01]  /*6e60*/  FFMA.FTZ R4, R3, R4, 0.20512372255325317383 ;  /* 0x3e520bf403047423 */ /* 0x000fe20000010004 */
[----:B------:R-:W-:Y:S01]  /*6e70*/  ISETP.GE.U32.AND P1, PT, R29, 0x7f800000, PT ;  /* 0x7f8000001d00780c */ /* 0x000fe20003f26070 */
[----:B-1----:R-:W-:Y:S01]  /*6e80*/  IMAD R14, R17, R30, RZ ;  /* 0x0000001e110e7224 */ /* 0x002fe200078e02ff */
[----:B------:R1:W-:Y:S01]  /*6e90*/  STS [R16+UR6+0xc80], R15 ;  /* 0x000c800f10007988 */ /* 0x0003e20008000806 */
[----:B------:R-:W-:Y:S01]  /*6ea0*/  FFMA.FTZ R4, R3, R4, -0.24046532809734344482 ;  /* 0xbe763c8b03047423 */ /* 0x000fe20000010004 */
[-C--:B--2---:R-:W-:Y:S01]  /*6eb0*/  FFMA.FTZ R6, R5, R19.reuse, -0.16845393180847167969 ;  /* 0xbe2c7f3005067423 */ /* 0x084fe20000010013 */
[----:B------:R-:W-:Y:S01]  /*6ec0*/  ISETP.GE.U32.AND P6, PT, R32, 0x7f800000, PT ;  /* 0x7f8000002000780c */ /* 0x000fe20003fc6070 */
[----:B------:R-:W-:Y:S01]  /*6ed0*/  BAR.SYNC.DEFER_BLOCKING 0x0 ;  /* 0x0000000000007b1d */ /* 0x000fe20000010000 */
[----:B------:R-:W-:Y:S01]  /*6ee0*/  FFMA.FTZ R4, R3, R4, 0.28857114911079406738 ;  /* 0x3e93bf9903047423 */ /* 0x000fe20000010004 */
[----:B------:R-:W-:Y:S01]  /*6ef0*/  FFMA.FTZ R6, R5, R6, 0.1716887056827545166 ;  /* 0x3e2fcf2a05067423 */ /* 0x000fe20000010006 */
[----:B0-----:R-:W-:Y:S01]  /*6f00*/  FADD R12, R11, -1 ;  /* 0xbf8000000b0c7421 */ /* 0x001fe20000000000 */
[----:B------:R-:W-:Y:S01]  /*6f10*/  FFMA.FTZ R11, R8, R19, -0.16845393180847167969 ;  /* 0xbe2c7f30080b7423 */ /* 0x000fe20000010013 */
[----:B------:R-:W-:Y:S01]  /*6f20*/  FFMA.FTZ R4, R3, R4, -0.36067417263984680176 ;  /* 0xbeb8aa4903047423 */ /* 0x000fe20000010004 */
[----:B------:R-:W-:Y:S01]  /*6f30*/  FFMA.FTZ R6, R5, R6, -0.17900948226451873779 ;  /* 0xbe374e4305067423 */ /* 0x000fe20000010006 */
[----:B-1----:R-:W-:Y:S01]  /*6f40*/  LEA R15, R30, R14, 0x2 ;  /* 0x0000000e1e0f7211 */ /* 0x002fe200078e10ff */
[----:B------:R-:W-:Y:S01]  /*6f50*/  FFMA.FTZ R11, R8, R11, 0.1716887056827545166 ;  /* 0x3e2fcf2a080b7423 */ /* 0x000fe2000001000b */
[----:B------:R-:W-:Y:S01]  /*6f60*/  FFMA.FTZ R4, R3, R4, 0.48089820146560668945 ;  /* 0x3ef6384a03047423 */ /* 0x000fe20000010004 */
[----:B------:R-:W-:Y:S01]  /*6f70*/  FFMA.FTZ R6, R5, R6, 0.20512372255325317383 ;  /* 0x3e520bf405067423 */ /* 0x000fe20000010006 */
[----:B------:R-:W-:Y:S01]  /*6f80*/  FFMA.FTZ R13, R12, R19, -0.16845393180847167969 ;  /* 0xbe2c7f300c0d7423 */ /* 0x000fe20000010013 */
[----:B------:R-:W-:Y:S01]  /*6f90*/  FFMA.FTZ R11, R8, R11, -0.17900948226451873779 ;  /* 0xbe374e43080b7423 */ /* 0x000fe2000001000b */
[----:B------:R-:W-:Y:S01]  /*6fa0*/  FFMA.FTZ R4, R3, R4, -0.72134751081466674805 ;  /* 0xbf38aa3b03047423 */ /* 0x000fe20000010004 */
[----:B------:R-:W-:Y:S01]  /*6fb0*/  FFMA.FTZ R6, R5, R6, -0.24046532809734344482 ;  /* 0xbe763c8b05067423 */ /* 0x000fe20000010006 */
[----:B------:R-:W-:Y:S01]  /*6fc0*/  FFMA.FTZ R13, R12, R13, 0.1716887056827545166 ;  /* 0x3e2fcf2a0c0d7423 */ /* 0x000fe2000001000d */
[----:B------:R-:W-:Y:S01]  /*6fd0*/  FFMA.FTZ R11, R8, R11, 0.20512372255325317383 ;  /* 0x3e520bf4080b7423 */ /* 0x000fe2000001000b */
[----:B------:R-:W-:-:S02]  /*6fe0*/  IMAD R16, R30, 0x4, R15 ;  /* 0x000000041e107824 */ /* 0x000fc400078e020f */
[----:B------:R-:W-:Y:S01]  /*6ff0*/  FFMA.FTZ R6, R5, R6, 0.28857114911079406738 ;  /* 0x3e93bf9905067423 */ /* 0x000fe20000010006 */
[----:B------:R-:W-:Y:S01]  /*7000*/  FMUL R4, R3, R4 ;  /* 0x0000000403047220 */ /* 0x000fe20000400000 */
[----:B------:R-:W-:Y:S01]  /*7010*/  FFMA.FTZ R11, R8, R11, -0.24046532809734344482 ;  /* 0xbe763c8b080b7423 */ /* 0x000fe2000001000b */
[----:B------:R-:W-:Y:S01]  /*7020*/  FFMA.FTZ R13, R12, R13, -0.17900948226451873779 ;  /* 0xbe374e430c0d7423 */ /* 0x000fe2000001000d */
[----:B------:R-:W-:Y:S01]  /*7030*/  FFMA.FTZ R6, R5, R6, -0.36067417263984680176 ;  /* 0xbeb8aa4905067423 */ /* 0x000fe20000010006 */
[----:B------:R-:W-:Y:S01]  /*7040*/  LEA R17, R30, R16, 0x2 ;  /* 0x000000101e117211 */ /* 0x000fe200078e10ff */
[----:B------:R-:W-:Y:S01]  /*7050*/  FMUL R4, R3, R4 ;  /* 0x0000000403047220 */ /* 0x000fe20000400000 */
[----:B------:R-:W-:Y:S01]  /*7060*/  FFMA.FTZ R11, R8, R11, 0.28857114911079406738 ;  /* 0x3e93bf99080b7423 */ /* 0x000fe2000001000b */
[----:B------:R-:W-:Y:S01]  /*7070*/  FFMA.FTZ R6, R5, R6, 0.48089820146560668945 ;  /* 0x3ef6384a05067423 */ /* 0x000fe20000010006 */
[----:B------:R-:W-:Y:S01]  /*7080*/  FFMA.FTZ R13, R12, R13, 0.20512372255325317383 ;  /* 0x3e520bf40c0d7423 */ /* 0x000fe2000001000d */
[----:B------:R-:W-:-:S02]  /*7090*/  IMAD R18, R30, 0x4, R17 ;  /* 0x000000041e127824 */ /* 0x000fc400078e0211 */
[----:B------:R-:W-:Y:S01]  /*70a0*/  FFMA.FTZ R11, R8, R11, -0.36067417263984680176 ;  /* 0xbeb8aa49080b7423 */ /* 0x000fe2000001000b */
[----:B------:R-:W-:Y:S01]  /*70b0*/  FFMA.FTZ R6, R5, R6, -0.72134751081466674805 ;  /* 0xbf38aa3b05067423 */ /* 0x000fe20000010006 */
[----:B------:R-:W-:Y:S01]  /*70c0*/  FFMA.FTZ R13, R12, R13, -0.24046532809734344482 ;  /* 0xbe763c8b0c0d7423 */ /* 0x000fe2000001000d */
[----:B------:R-:W-:Y:S01]  /*70d0*/  FFMA.FTZ R3, R3, 1.4426950216293334961, R4 ;  /* 0x3fb8aa3b03037823 */ /* 0x000fe20000010004 */
[----:B------:R-:W-:Y:S01]  /*70e0*/  FFMA.FTZ R11, R8, R11, 0.48089820146560668945 ;  /* 0x3ef6384a080b7423 */ /* 0x000fe2000001000b */
[C---:B------:R-:W-:Y:S01]  /*70f0*/  FMUL R6, R5.reuse, R6 ;  /* 0x0000000605067220 */ /* 0x040fe20000400000 */
[----:B------:R-:W-:Y:S01]  /*7100*/  LEA R19, R30, R18, 0x2 ;  /* 0x000000121e137211 */ /* 0x000fe200078e10ff */
[----:B------:R-:W-:Y:S01]  /*7110*/  FFMA.FTZ R13, R12, R13, 0.28857114911079406738 ;  /* 0x3e93bf990c0d7423 */ /* 0x000fe2000001000d */
[----:B------:R-:W-:Y:S01]  /*7120*/  LOP3.LUT R24, R28, 0x4, RZ, 0x3c, !PT ;  /* 0x000000041c187812 */ /* 0x000fe200078e3cff */
[----:B------:R-:W-:Y:S01]  /*7130*/  FMUL R6, R5, R6 ;  /* 0x0000000605067220 */ /* 0x000fe20000400000 */
[----:B------:R-:W-:Y:S01]  /*7140*/  ISETP.GE.U32.AND P4, PT, R31, 0x7f800000, PT ;  /* 0x7f8000001f00780c */ /* 0x000fe20003f86070 */
[----:B------:R-:W-:Y:S01]  /*7150*/  FFMA.FTZ R11, R8, R11, -0.72134751081466674805 ;  /* 0xbf38aa3b080b7423 */ /* 0x000fe2000001000b */
[----:B------:R-:W-:Y:S01]  /*7160*/  FFMA.FTZ R13, R12, R13, -0.36067417263984680176 ;  /* 0xbeb8aa490c0d7423 */ /* 0x000fe2000001000d */
[----:B------:R-:W-:Y:S01]  /*7170*/  FFMA.FTZ R6, R5, 1.4426950216293334961, R6 ;  /* 0x3fb8aa3b05067823 */ /* 0x000fe20000010006 */
[----:B------:R-:W-:Y:S01]  /*7180*/  IMAD R20, R30, 0x4, R19 ;  /* 0x000000041e147824 */ /* 0x000fe200078e0213 */
[----:B------:R-:W0:Y:S01]  /*7190*/  LDC.64 R4, c[0x0][0x228] ;  /* 0x00008a00ff047b82 */ /* 0x000e220000000a00 */
[----:B------:R-:W1:Y:S01]  /*71a0*/  LDS R41, [R28+UR6] ;  /* 0x000000061c297984 */ /* 0x000e620008000800 */
[----:B------:R-:W-:Y:S01]  /*71b0*/  FADD R34, R2, R3 ;  /* 0x0000000302227221 */ /* 0x000fe20000000000 */
[----:B------:R-:W-:Y:S01]  /*71c0*/  @P1 MOV R2, 0x7f800000 ;  /* 0x7f80000000021802 */ /* 0x000fe20000000f00 */
[----:B------:R-:W-:Y:S01]  /*71d0*/  FMUL R11, R8, R11 ;  /* 0x0000000b080b7220 */ /* 0x000fe20000400000 */
[----:B------:R-:W2:Y:S01]  /*71e0*/  LDS R49, [R24+UR6] ;  /* 0x0000000618317984 */ /* 0x000ea20008000800 */
[----:B------:R-:W-:Y:S01]  /*71f0*/  FFMA.FTZ R13, R12, R13, 0.48089820146560668945 ;  /* 0x3ef6384a0c0d7423 */ /* 0x000fe2000001000d */
[----:B------:R-:W-:Y:S01]  /*7200*/  LEA R21, R30, R20, 0x2 ;  /* 0x000000141e157211 */ /* 0x000fe200078e10ff */
[----:B------:R-:W-:Y:S01]  /*7210*/  FMUL R11, R8, R11 ;  /* 0x0000000b080b7220 */ /* 0x000fe20000400000 */
[----:B------:R-:W3:Y:S01]  /*7220*/  LDS R43, [R28+UR6+0x100] ;  /* 0x000100061c2b7984 */ /* 0x000ee20008000800 */
[----:B------:R-:W-:Y:S01]  /*7230*/  @P6 MOV R3, 0x7f800000 ;  /* 0x7f80000000036802 */ /* 0x000fe20000000f00 */
[----:B------:R-:W-:Y:S01]  /*7240*/  @P1 FFMA.FTZ R34, R29, R2, +INF ;  /* 0x7f8000001d221423 */ /* 0x000fe20000010002 */
[----:B------:R-:W-:Y:S01]  /*7250*/  ISETP.GE.U32.AND P5, PT, R44, 0x7f800000, PT ;  /* 0x7f8000002c00780c */ /* 0x000fe20003fa6070 */
[----:B------:R-:W4:Y:S01]  /*7260*/  LDS R51, [R24+UR6+0x100] ;  /* 0x0001000618337984 */ /* 0x000f220008000800 */
[----:B------:R-:W-:Y:S01]  /*7270*/  FFMA.FTZ R13, R12, R13, -0.72134751081466674805 ;  /* 0xbf38aa3b0c0d7423 */ /* 0x000fe2000001000d */
[----:B------:R-:W-:-:S02]  /*7280*/  IMAD R2, R252, UR5, RZ ;  /* 0x00000005fc027c24 */ /* 0x000fc4000f8e02ff */
[----:B------:R-:W-:Y:S01]  /*7290*/  FADD R35, R7, R6 ;  /* 0x0000000607237221 */ /* 0x000fe20000000000 */
[----:B------:R-:W5:Y:S01]  /*72a0*/  LDS R45, [R28+UR6+0x200] ;  /* 0x000200061c2d7984 */ /* 0x000f620008000800 */
[----:B------:R-:W-:Y:S02]  /*72b0*/  IMAD R23, R30, 0x4, R21 ;  /* 0x000000041e177824 */ /* 0x000fe400078e0215 */
[----:B------:R-:W-:Y:S01]  /*72c0*/  FFMA.FTZ R8, R8, 1.4426950216293334961, R11 ;  /* 0x3fb8aa3b08087823 */ /* 0x000fe2000001000b */
[----:B------:R-:W-:Y:S01]  /*72d0*/  @P6 FFMA.FTZ R35, R32, R3, +INF ;  /* 0x7f80000020236423 */ /* 0x000fe20000010003 */
[----:B------:R-:W5:Y:S01]  /*72e0*/  LDS R53, [R24+UR6+0x200] ;  /* 0x0002000618357984 */ /* 0x000f620008000800 */
[----:B------:R-:W-:Y:S01]  /*72f0*/  @P4 MOV R6, 0x7f800000 ;  /* 0x7f80000000064802 */ /* 0x000fe20000000f00 */
[----:B------:R-:W-:Y:S01]  /*7300*/  FMUL R13, R12, R13 ;  /* 0x0000000d0c0d7220 */ /* 0x000fe20000400000 */
[----:B------:R-:W-:Y:S01]  /*7310*/  IMAD.SHL.U32 R3, R2, 0x2, RZ ;  /* 0x0000000202037824 */ /* 0x000fe200078e00ff */
[----:B------:R-:W5:Y:S01]  /*7320*/  LDS R47, [R28+UR6+0x300] ;  /* 0x000300061c2f7984 */ /* 0x000f620008000800 */
[----:B------:R-:W-:-:S02]  /*7330*/  IMAD R25, R30, 0x4, R23 ;  /* 0x000000041e197824 */ /* 0x000fc400078e0217 */
[----:B------:R-:W-:Y:S01]  /*7340*/  FADD R36, R9, R8 ;  /* 0x0000000809247221 */ /* 0x000fe20000000000 */
[----:B------:R-:W-:Y:S01]  /*7350*/  UIMAD.WIDE UR4, UR4, 0x2, URZ ;  /* 0x00000002040478a5 */ /* 0x000fe2000f8e023f */
[----:B------:R-:W5:Y:S01]  /*7360*/  LDS R55, [R24+UR6+0x300] ;  /* 0x0003000618377984 */ /* 0x000f620008000800 */
[----:B------:R-:W-:Y:S01]  /*7370*/  FMUL R13, R12, R13 ;  /* 0x0000000d0c0d7220 */ /* 0x000fe20000400000 */
[----:B------:R-:W-:Y:S01]  /*7380*/  FSETP.NEU.AND P2, PT, R32, RZ, PT ;  /* 0x000000ff2000720b */ /* 0x000fe20003f4d000 */
[----:B------:R-:W-:Y:S01]  /*7390*/  @P4 FFMA.FTZ R36, R31, R6, +INF ;  /* 0x7f8000001f244423 */ /* 0x000fe20000010006 */
[----:B------:R-:W-:Y:S01]  /*73a0*/  IMAD.HI R2, R2, 0x2, RZ ;  /* 0x0000000202027827 */ /* 0x000fe200078e02ff */
[----:B0-----:R-:W-:-:S03]  /*73b0*/  IADD3 R32, P4, P6, R3, UR8, R4 ;  /* 0x0000000803207c10 */ /* 0x001fc6000fe9e004 */
[----:B------:R-:W-:Y:S01]  /*73c0*/  FFMA.FTZ R13, R12, 1.4426950216293334961, R13 ;  /* 0x3fb8aa3b0c0d7823 */ /* 0x000fe2000001000d */
[----:B------:R-:W-:Y:S01]  /*73d0*/  @P5 MOV R7, 0x7f800000 ;  /* 0x7f80000000075802 */ /* 0x000fe20000000f00 */
[----:B------:R-:W-:Y:S01]  /*73e0*/  IMAD R27, R30, 0x4, R25 ;  /* 0x000000041e1b7824 */ /* 0x000fe200078e0219 */
[----:B------:R-:W-:Y:S01]  /*73f0*/  FSETP.NEU.AND P3, PT, R29, RZ, PT ;  /* 0x000000ff1d00720b */ /* 0x000fe20003f6d000 */
[----:B------:R-:W-:Y:S01]  /*7400*/  FADD R37, R10, R13 ;  /* 0x0000000d0a257221 */ /* 0x000fe20000000000 */
[----:B------:R-:W-:Y:S01]  /*7410*/  IADD3.X R42, R2, UR5, R5, P4, P6 ;  /* 0x00000005022a7c10 */ /* 0x000fe2000a7ec405 */
[----:B------:R-:W-:Y:S01]  /*7420*/  IMAD R29, R30, 0x4, R27 ;  /* 0x000000041e1d7824 */ /* 0x000fe200078e021b */
[-C--:B------:R-:W-:Y:S01]  /*7430*/  LEA R2, P4, R14, R32.reuse, 0x1 ;  /* 0x000000200e027211 */ /* 0x080fe200078808ff */
[----:B------:R-:W-:Y:S01]  /*7440*/  @P5 FFMA.FTZ R37, R44, R7, +INF ;  /* 0x7f8000002c255423 */ /* 0x000fe20000010007 */
[-C--:B------:R-:W-:Y:S01]  /*7450*/  LEA R4, P6, R15, R32.reuse, 0x1 ;  /* 0x000000200f047211 */ /* 0x080fe200078c08ff */
[----:B------:R-:W-:Y:S01]  /*7460*/  ULDC UR4, c[0x0][0x27c] ;  /* 0x00009f0000047ab9 */ /* 0x000fe20000000800 */
[----:B------:R-:W-:Y:S01]  /*7470*/  FSETP.NEU.AND P1, PT, R31, RZ, PT ;  /* 0x000000ff1f00720b */ /* 0x000fe20003f2d000 */
[----:B------:R-:W-:Y:S01]  /*7480*/  UIMAD UR4, UR7, UR4, URZ ;  /* 0x00000004070472a4 */ /* 0x000fe2000f8e023f */
[----:B------:R-:W-:-:S02]  /*7490*/  LEA R6, P5, R16, R32, 0x1 ;  /* 0x0000002010067211 */ /* 0x000fc400078a08ff */
[----:B------:R-:W-:Y:S01]  /*74a0*/  LEA.HI.X.SX32 R3, R14, R42, 0x1, P4 ;  /* 0x0000002a0e037211 */ /* 0x000fe200020f0eff */
[----:B------:R-:W-:Y:S01]  /*74b0*/  USHF.L.U32 UR7, UR4, 0x2, URZ ;  /* 0x0000000204077899 */ /* 0x000fe2000800063f */
[C---:B------:R-:W-:Y:S01]  /*74c0*/  LEA R31, R30.reuse, R29, 0x2 ;  /* 0x0000001d1e1f7211 */ /* 0x040fe200078e10ff */
[----:B------:R-:W-:Y:S01]  /*74d0*/  UIMAD.WIDE UR4, UR4, 0x4, URZ ;  /* 0x00000004040478a5 */ /* 0x000fe2000f8e023f */
[----:B------:R-:W-:Y:S01]  /*74e0*/  LEA R8, P4, R17, R32, 0x1 ;  /* 0x0000002011087211 */ /* 0x000fe200078808ff */
[----:B-1----:R-:W-:Y:S01]  /*74f0*/  STG.E.U16 desc[UR10][R2.64], R41 ;  /* 0x0000002902007986 */ /* 0x002fe2000c10150a */
[----:B------:R-:W-:Y:S01]  /*7500*/  LEA.HI.X.SX32 R5, R15, R42, 0x1, P6 ;  /* 0x0000002a0f057211 */ /* 0x000fe200030f0eff */
[----:B------:R-:W-:Y:S01]  /*7510*/  IMAD R33, R30, 0x4, R31 ;  /* 0x000000041e217824 */ /* 0x000fe200078e021f */
[----:B------:R-:W-:Y:S02]  /*7520*/  LEA R10, P6, R18, R32, 0x1 ;  /* 0x00000020120a7211 */ /* 0x000fe400078c08ff */
[----:B------:R-:W-:Y:S01]  /*7530*/  LEA.HI.X.SX32 R7, R16, R42, 0x1, P5 ;  /* 0x0000002a10077211 */ /* 0x000fe200028f0eff */
[----:B--2---:R-:W-:Y:S01]  /*7540*/  STG.E.U16 desc[UR10][R4.64], R49 ;  /* 0x0000003104007986 */ /* 0x004fe2000c10150a */
[----:B------:R-:W-:-:S02]  /*7550*/  LEA R12, P5, R19, R32, 0x1 ;  /* 0x00000020130c7211 */ /* 0x000fc400078a08ff */
[----:B------:R-:W-:Y:S01]  /*7560*/  LEA.HI.X.SX32 R9, R17, R42, 0x1, P4 ;  /* 0x0000002a11097211 */ /* 0x000fe200020f0eff */
[----:B---3--:R0:W-:Y:S01]  /*7570*/  STG.E.U16 desc[UR10][R6.64], R43 ;  /* 0x0000002b06007986 */ /* 0x0081e2000c10150a */
[----:B------:R-:W-:Y:S02]  /*7580*/  LEA R14, P4, R20, R32, 0x1 ;  /* 0x00000020140e7211 */ /* 0x000fe400078808ff */
[----:B------:R-:W-:Y:S01]  /*7590*/  LEA.HI.X.SX32 R11, R18, R42, 0x1, P6 ;  /* 0x0000002a120b7211 */ /* 0x000fe200030f0eff */
[----:B----4-:R1:W-:Y:S01]  /*75a0*/  STG.E.U16 desc[UR10][R8.64], R51 ;  /* 0x0000003308007986 */ /* 0x0103e2000c10150a */
[----:B------:R-:W-:Y:S02]  /*75b0*/  LEA R16, P6, R21, R32, 0x1 ;  /* 0x0000002015107211 */ /* 0x000fe400078c08ff */
[----:B------:R-:W-:Y:S01]  /*75c0*/  LEA.HI.X.SX32 R13, R19, R42, 0x1, P5 ;  /* 0x0000002a130d7211 */ /* 0x000fe200028f0eff */
[----:B-----5:R2:W-:Y:S01]  /*75d0*/  STG.E.U16 desc[UR10][R10.64], R45 ;  /* 0x0000002d0a007986 */ /* 0x0205e2000c10150a */
[----:B------:R-:W-:-:S02]  /*75e0*/  LEA R18, P5, R23, R32, 0x1 ;  /* 0x0000002017127211 */ /* 0x000fc400078a08ff */
[----:B------:R-:W-:Y:S01]  /*75f0*/  LEA.HI.X.SX32 R15, R20, R42, 0x1, P4 ;  /* 0x0000002a140f7211 */ /* 0x000fe200020f0eff */
[----:B------:R3:W-:Y:S01]  /*7600*/  STG.E.U16 desc[UR10][R12.64], R53 ;  /* 0x000000350c007986 */ /* 0x0007e2000c10150a */
[C---:B------:R-:W-:Y:S01]  /*7610*/  LEA R38, R30.reuse, R33, 0x2 ;  /* 0x000000211e267211 */ /* 0x040fe200078e10ff */
[----:B0-----:R-:W0:Y:S01]  /*7620*/  LDC.64 R6, c[0x0][0x230] ;  /* 0x00008c00ff067b82 */ /* 0x001e220000000a00 */
[----:B------:R-:W-:Y:S01]  /*7630*/  LEA R20, P4, R25, R32, 0x1 ;  /* 0x0000002019147211 */ /* 0x000fe200078808ff */
[----:B------:R4:W-:Y:S01]  /*7640*/  STG.E.U16 desc[UR10][R14.64], R47 ;  /* 0x0000002f0e007986 */ /* 0x0009e2000c10150a */
[----:B------:R-:W-:Y:S01]  /*7650*/  LEA.HI.X.SX32 R17, R21, R42, 0x1, P6 ;  /* 0x0000002a15117211 */ /* 0x000fe200030f0eff */
[----:B------:R-:W-:Y:S01]  /*7660*/  IMAD R39, R30, 0x4, R38 ;  /* 0x000000041e277824 */ /* 0x000fe200078e0226 */
[----:B------:R-:W-:Y:S02]  /*7670*/  LEA R22, P6, R27, R32, 0x1 ;  /* 0x000000201b167211 */ /* 0x000fe400078c08ff */
[----:B------:R-:W-:Y:S01]  /*7680*/  LEA.HI.X.SX32 R19, R23, R42, 0x1, P5 ;  /* 0x0000002a17137211 */ /* 0x000fe200028f0eff */
[----:B------:R5:W-:Y:S01]  /*7690*/  STG.E.U16 desc[UR10][R16.64], R55 ;  /* 0x0000003710007986 */ /* 0x000be2000c10150a */
[----:B------:R-:W-:-:S02]  /*76a0*/  LEA R24, P5, R29, R32, 0x1 ;  /* 0x000000201d187211 */ /* 0x000fc400078a08ff */
[----:B------:R-:W-:Y:S02]  /*76b0*/  LEA.HI.X.SX32 R21, R25, R42, 0x1, P4 ;  /* 0x0000002a19157211 */ /* 0x000fe400020f0eff */
[----:B------:R-:W-:Y:S02]  /*76c0*/  LEA R26, P4, R31, R32, 0x1 ;  /* 0x000000201f1a7211 */ /* 0x000fe400078808ff */
[----:B------:R-:W-:Y:S02]  /*76d0*/  LEA.HI.X.SX32 R23, R27, R42, 0x1, P6 ;  /* 0x0000002a1b177211 */ /* 0x000fe400030f0eff */
[----:B-1----:R-:W-:Y:S02]  /*76e0*/  PRMT R9, R41, 0x7632, R9 ;  /* 0x0000763229097816 */ /* 0x002fe40000000009 */
[----:B------:R-:W-:Y:S02]  /*76f0*/  LEA R28, P6, R33, R32, 0x1 ;  /* 0x00000020211c7211 */ /* 0x000fe400078c08ff */
[----:B------:R-:W-:Y:S01]  /*7700*/  LEA.HI.X.SX32 R25, R29, R42, 0x1, P5 ;  /* 0x0000002a1d197211 */ /* 0x000fe200028f0eff */
[----:B------:R-:W-:Y:S01]  /*7710*/  STG.E.U16 desc[UR10][R18.64], R9 ;  /* 0x0000000912007986 */ /* 0x000fe2000c10150a */
[----:B------:R-:W-:-:S02]  /*7720*/  PRMT R5, R49, 0x7632, R5 ;  /* 0x0000763231057816 */ /* 0x000fc40000000005 */
[----:B------:R-:W-:Y:S02]  /*7730*/  LEA R30, P5, R38, R32, 0x1 ;  /* 0x00000020261e7211 */ /* 0x000fe400078a08ff */
[----:B------:R-:W-:Y:S01]  /*7740*/  LEA.HI.X.SX32 R27, R31, R42, 0x1, P4 ;  /* 0x0000002a1f1b7211 */ /* 0x000fe200020f0eff */
[----:B------:R-:W-:Y:S01]  /*7750*/  STG.E.U16 desc[UR10][R20.64], R5 ;  /* 0x0000000514007986 */ /* 0x000fe2000c10150a */
[----:B--2---:R-:W-:Y:S02]  /*7760*/  PRMT R11, R43, 0x7632, R11 ;  /* 0x000076322b0b7816 */ /* 0x004fe4000000000b */
[----:B------:R-:W-:Y:S02]  /*7770*/  LEA R32, P4, R39, R32, 0x1 ;  /* 0x0000002027207211 */ /* 0x000fe400078808ff */
[----:B------:R-:W-:Y:S01]  /*7780*/  PRMT R4, R51, 0x7632, R4 ;  /* 0x0000763233047816 */ /* 0x000fe20000000004 */
[----:B------:R-:W-:Y:S01]  /*7790*/  STG.E.U16 desc[UR10][R22.64], R11 ;  /* 0x0000000b16007986 */ /* 0x000fe2000c10150a */
[----:B---3--:R-:W-:-:S02]  /*77a0*/  PRMT R13, R45, 0x7632, R13 ;  /* 0x000076322d0d7816 */ /* 0x008fc4000000000d */
[-C--:B------:R-:W-:Y:S01]  /*77b0*/  LEA.HI.X.SX32 R29, R33, R42.reuse, 0x1, P6 ;  /* 0x0000002a211d7211 */ /* 0x080fe200030f0eff */
[----:B------:R1:W-:Y:S01]  /*77c0*/  STG.E.U16 desc[UR10][R24.64], R4 ;  /* 0x0000000418007986 */ /* 0x0003e2000c10150a */
[----:B----4-:R-:W-:Y:S02]  /*77d0*/  PRMT R14, R53, 0x7632, R14 ;  /* 0x00007632350e7816 */ /* 0x010fe4000000000e */
[-C--:B------:R-:W-:Y:S01]  /*77e0*/  LEA.HI.X.SX32 R31, R38, R42.reuse, 0x1, P5 ;  /* 0x0000002a261f7211 */ /* 0x080fe200028f0eff */
[----:B------:R2:W-:Y:S01]  /*77f0*/  STG.E.U16 desc[UR10][R26.64], R13 ;  /* 0x0000000d1a007986 */ /* 0x0005e2000c10150a */
[----:B------:R-:W-:Y:S02]  /*7800*/  PRMT R15, R47, 0x7632, R15 ;  /* 0x000076322f0f7816 */ /* 0x000fe4000000000f */
[----:B------:R-:W-:Y:S01]  /*7810*/  LEA.HI.X.SX32 R33, R39, R42, 0x1, P4 ;  /* 0x0000002a27217211 */ /* 0x000fe200020f0eff */
[----:B------:R2:W-:Y:S01]  /*7820*/  STG.E.U16 desc[UR10][R28.64], R14 ;  /* 0x0000000e1c007986 */ /* 0x0005e2000c10150a */
[----:B-----5:R-:W-:-:S02]  /*7830*/  PRMT R16, R55, 0x7632, R16 ;  /* 0x0000763237107816 */ /* 0x020fc40000000010 */
[----:B------:R-:W-:Y:S01]  /*7840*/  FSEL R3, R34, -INF , P3 ;  /* 0xff80000022037808 */ /* 0x000fe20001800000 */
[----:B------:R2:W-:Y:S01]  /*7850*/  STG.E.U16 desc[UR10][R30.64], R15 ;  /* 0x0000000f1e007986 */ /* 0x0005e2000c10150a */
[----:B------:R-:W-:Y:S02]  /*7860*/  FSETP.NEU.AND P6, PT, R44, RZ, PT ;  /* 0x000000ff2c00720b */ /* 0x000fe40003fcd000 */
[----:B------:R-:W-:Y:S01]  /*7870*/  FSEL R2, R35, -INF , P2 ;  /* 0xff80000023027808 */ /* 0x000fe20001000000 */
[----:B------:R2:W-:Y:S01]  /*7880*/  STG.E.U16 desc[UR10][R32.64], R16 ;  /* 0x0000001020007986 */ /* 0x0005e2000c10150a */
[----:B------:R-:W-:Y:S01]  /*7890*/  FFMA R84, R3, 0.69314718246459960938, R84 ;  /* 0x3f31721803547823 */ /* 0x000fe20000000054 */
[----:B------:R-:W-:Y:S02]  /*78a0*/  FSEL R3, R36, -INF , P1 ;  /* 0xff80000024037808 */ /* 0x000fe40000800000 */
[----:B-1----:R-:W-:Y:S01]  /*78b0*/  FSEL R4, R37, -INF , P6 ;  /* 0xff80000025047808 */ /* 0x002fe20003000000 */
[----:B------:R-:W-:Y:S01]  /*78c0*/  FFMA R85, R2, 0.69314718246459960938, R85 ;  /* 0x3f31721802557823 */ /* 0x000fe20000000055 */
[----:B------:R-:W-:Y:S01]  /*78d0*/  LOP3.LUT R0, R0, 0x70, RZ, 0xc0, !PT ;  /* 0x0000007000007812 */ /* 0x000fe200078ec0ff */
[----:B------:R-:W-:Y:S01]  /*78e0*/  FFMA R86, R3, 0.69314718246459960938, R86 ;  /* 0x3f31721803567823 */ /* 0x000fe20000000056 */
[----:B------:R-:W-:Y:S01]  /*78f0*/  SHF.L.U32 R3, R252, 0x2, RZ ;  /* 0x00000002fc037819 */ /* 0x000fe200000006ff */
[----:B------:R-:W-:Y:S01]  /*7900*/  FFMA R87, R4, 0.69314718246459960938, R87 ;  /* 0x3f31721804577823 */ /* 0x000fe20000000057 */
[----:B------:R-:W-:Y:S01]  /*7910*/  BAR.SYNC.DEFER_BLOCKING 0x0 ;  /* 0x0000000000007b1d */ /* 0x000fe20000010000 */
[----:B------:R-:W-:Y:S01]  /*7920*/  IMAD.HI R252, R252, 0x4, RZ ;  /* 0x00000004fcfc7827 */ /* 0x000fe200078e02ff */
[----:B0-----:R-:W-:-:S04]  /*7930*/  IADD3 R2, P1, P2, R3, UR7, R6 ;  /* 0x0000000703027c10 */ /* 0x001fc8000fa3e006 */
[----:B------:R-:W-:Y:S01]  /*7940*/  IADD3.X R3, R252, UR5, R7, P1, P2 ;  /* 0x00000005fc037c10 */ /* 0x000fe20008fe4407 */
[----:B------:R2:W-:Y:S01]  /*7950*/  STS.128 [R0+UR6], R84 ;  /* 0x0000005400007988 */ /* 0x0005e20008000c06 */
[----:B------:R-:W-:Y:S06]  /*7960*/  BAR.SYNC.DEFER_BLOCKING 0x0 ;  /* 0x0000000000007b1d */ /* 0x000fec0000010000 */
[----:B------:R-:W-:Y:S05]  /*7970*/  @P0 EXIT ;  /* 0x000000000000094d */ /* 0x000fea0003800000 */
[----:B------:R-:W0:Y:S04]  /*7980*/  LDS R5, [R40] ;  /* 0x0000000028057984 */ /* 0x000e280000000800 */
[----:B0-----:R-:W-:Y:S01]  /*7990*/  STG.E desc[UR10][R2.64], R5 ;  /* 0x0000000502007986 */ /* 0x001fe2000c10190a */
[----:B------:R-:W-:Y:S05]  /*79a0*/  EXIT ;  /* 0x000000000000794d */ /* 0x000fea0003800000 */
.L_x_2:
[----:B------:R-:W-:-:S00]  /*79b0*/  BRA `(.L_x_2) ;  /* 0xfffffffc00fc7947 */ /* 0x000fc0000383ffff */
[----:B------:R-:W-:-:S00]  /*79c0*/  NOP ;  /* 0x0000000000007918 */ /* 0x000fc00000000000 */
        /* <DEDUP_REMOVED lines=11> */
.L_x_3:


//--------------------- .nv.global.init           --------------------------
	.section	.nv.global.init,"aw",@progbits
.nv.global.init:
	.type		_$_str,@object
	.size		_$_str,(.L_0 - _$_str)
_$_str:
        /*0000*/ 	.byte	0x5f, 0x5f, 0x43, 0x55, 0x44, 0x41, 0x5f, 0x46, 0x54, 0x5a, 0x00
.L_0:


//--------------------- .nv.shared.attn_fwd       --------------------------
	.section	.nv.shared.attn_fwd,"aw",@nobits
	.sectionflags	@""
	.align	16
	.zero		1024


//--------------------- .nv.shared.reserved.0     --------------------------
	.section	.nv.shared.reserved.0,"aw",@nobits
	.weak		__nv_reservedSMEM_offset_0_alias
	.size		__nv_reservedSMEM_offset_0_alias, 0, 0
	.other		__nv_reservedSMEM_offset_0_alias,@"STO_CUDA_RESERVED_SHARED STV_DEFAULT"
__nv_reservedSMEM_offset_0_alias:
	.zero		0


//--------------------- .nv.constant0.attn_fwd    --------------------------
	.section	.nv.constant0.attn_fwd,"a",@progbits
	.sectionflags	@""
	.align	4
.nv.constant0.attn_fwd:
	.zero		664


//--------------------- SYMBOLS --------------------------

	.type		.nv.reservedSmem.offset0,@object
	.size		.nv.reservedSmem.offset0,0x4
